	.target	sm_103a

	.elftype	@"ET_EXEC"


//--------------------- .note.nv.tkinfo           --------------------------
	.section	.note.nv.tkinfo,"",@"SHT_NOTE"
	.sectionflags	@"SHF_NOTE_NV_TKINFO"
	.tkinfo
        /*0018*/ 	.word	0x00000002
        /*0030*/ 	.string	""
        /*0030*/ 	.string	"ptxas"
        /*0030*/ 	.string	"Cuda compilation tools, release 13.0, V13.0.88"
        /*0030*/ 	.string	"Build cuda_13.0.r13.0/compiler.36424714_0"
        /*0030*/ 	.string	"-arch sm_103a -m 64 "



//--------------------- .note.nv.cuinfo           --------------------------
	.section	.note.nv.cuinfo,"",@"SHT_NOTE"
	.sectionflags	@"SHF_NOTE_NV_CUINFO"
        /*0018*/ 	.short	0x0002
        /*001a*/ 	.short	0x0067
        /*001c*/ 	.short	0x0082
	.zero		2


//--------------------- .nv.info                  --------------------------
	.section	.nv.info,"",@"SHT_CUDA_INFO"
	.align	4


	//----- nvinfo : EIATTR_REGCOUNT
	.align		4
        /*0000*/ 	.byte	0x04, 0x2f
        /*0002*/ 	.short	(.L_12 - .L_11)
	.align		4
.L_11:
        /*0004*/ 	.word	index@(_ZN7cutlass13device_kernelIN5flash11enable_sm90INS1_16FlashAttnFwdSm90INS1_25CollectiveMainloopFwdSm90ILi2EN4cute5tupleIJNS5_1CILi1EEES8_S8_EEENS6_IJNS7_ILi128EEENS7_ILi160EEENS7_ILi192EEEEEELi192ENS_12float_e4m3_tEfNS_4arch4Sm90ELb1ELb0ELb1ELb1ELb0ELb1ELb0ELb1ELb1ELb0ELb0ELb0EEENS1_21CollectiveEpilogueFwdINS6_IJSA_SC_SB_EEES9_NS_10bfloat16_tESG_Li256ELb1ELb0ELb0ELb1EEENS1_36VarlenDynamicPersistentTileSchedulerILi128ELi160ELi256ELi128ELb0ELb0ELb1ELb1ELb1ELb1EEEEEEEEEvNT_6ParamsE)
        /*0008*/ 	.word	0x00000004


	//----- nvinfo : EIATTR_FRAME_SIZE
	.align		4
.L_12:
        /*000c*/ 	.byte	0x04, 0x11
        /*000e*/ 	.short	(.L_14 - .L_13)
	.align		4
.L_13:
        /*0010*/ 	.word	index@(_ZN7cutlass13device_kernelIN5flash11enable_sm90INS1_16FlashAttnFwdSm90INS1_25CollectiveMainloopFwdSm90ILi2EN4cute5tupleIJNS5_1CILi1EEES8_S8_EEENS6_IJNS7_ILi128EEENS7_ILi160EEENS7_ILi192EEEEEELi192ENS_12float_e4m3_tEfNS_4arch4Sm90ELb1ELb0ELb1ELb1ELb0ELb1ELb0ELb1ELb1ELb0ELb0ELb0EEENS1_21CollectiveEpilogueFwdINS6_IJSA_SC_SB_EEES9_NS_10bfloat16_tESG_Li256ELb1ELb0ELb0ELb1EEENS1_36VarlenDynamicPersistentTileSchedulerILi128ELi160ELi256ELi128ELb0ELb0ELb1ELb1ELb1ELb1EEEEEEEEEvNT_6ParamsE)
        /*0014*/ 	.word	0x00000000


	//----- nvinfo : EIATTR_REGCOUNT
	.align		4
.L_14:
        /*0018*/ 	.byte	0x04, 0x2f
        /*001a*/ 	.short	(.L_16 - .L_15)
	.align		4
.L_15:
        /*001c*/ 	.word	index@(_ZN7cutlass13device_kernelIN5flash11enable_sm90INS1_16FlashAttnFwdSm90INS1_25CollectiveMainloopFwdSm90ILi2EN4cute5tupleIJNS5_1CILi1EEES8_S8_EEENS6_IJNS7_ILi128EEENS7_ILi160EEENS7_ILi192EEEEEELi192ENS_12float_e4m3_tEfNS_4arch4Sm90ELb1ELb0ELb1ELb1ELb0ELb0ELb0ELb1ELb1ELb0ELb0ELb0EEENS1_21CollectiveEpilogueFwdINS6_IJSA_SC_SB_EEES9_NS_10bfloat16_tESG_Li256ELb1ELb0ELb0ELb1EEENS1_36VarlenDynamicPersistentTileSchedulerILi128ELi160ELi256ELi128ELb0ELb0ELb1ELb1ELb1ELb1EEEEEEEEEvNT_6ParamsE)
        /*0020*/ 	.word	0x00000004


	//----- nvinfo : EIATTR_FRAME_SIZE
	.align		4
.L_16:
        /*0024*/ 	.byte	0x04, 0x11
        /*0026*/ 	.short	(.L_18 - .L_17)
	.align		4
.L_17:
        /*0028*/ 	.word	index@(_ZN7cutlass13device_kernelIN5flash11enable_sm90INS1_16FlashAttnFwdSm90INS1_25CollectiveMainloopFwdSm90ILi2EN4cute5tupleIJNS5_1CILi1EEES8_S8_EEENS6_IJNS7_ILi128EEENS7_ILi160EEENS7_ILi192EEEEEELi192ENS_12float_e4m3_tEfNS_4arch4Sm90ELb1ELb0ELb1ELb1ELb0ELb0ELb0ELb1ELb1ELb0ELb0ELb0EEENS1_21CollectiveEpilogueFwdINS6_IJSA_SC_SB_EEES9_NS_10bfloat16_tESG_Li256ELb1ELb0ELb0ELb1EEENS1_36VarlenDynamicPersistentTileSchedulerILi128ELi160ELi256ELi128ELb0ELb0ELb1ELb1ELb1ELb1EEEEEEEEEvNT_6ParamsE)
        /*002c*/ 	.word	0x00000000


	//----- nvinfo : EIATTR_REGCOUNT
	.align		4
.L_18:
        /*0030*/ 	.byte	0x04, 0x2f
        /*0032*/ 	.short	(.L_20 - .L_19)
	.align		4
.L_19:
        /*0034*/ 	.word	index@(_ZN7cutlass13device_kernelIN5flash11enable_sm90INS1_16FlashAttnFwdSm90INS1_25CollectiveMainloopFwdSm90ILi2EN4cute5tupleIJNS5_1CILi1EEES8_S8_EEENS6_IJNS7_ILi128EEENS7_ILi160EEENS7_ILi192EEEEEELi192ENS_12float_e4m3_tEfNS_4arch4Sm90ELb1ELb0ELb1ELb0ELb0ELb0ELb0ELb1ELb1ELb0ELb0ELb0EEENS1_21CollectiveEpilogueFwdINS6_IJSA_SC_SB_EEES9_NS_10bfloat16_tESG_Li256ELb0ELb0ELb0ELb1EEENS1_30DynamicPersistentTileSchedulerILi256ELi128ELb0ELb0ELb1EEEEEEEEEvNT_6ParamsE)
        /*0038*/ 	.word	0x00000004


	//----- nvinfo : EIATTR_FRAME_SIZE
	.align		4
.L_20:
        /*003c*/ 	.byte	0x04, 0x11
        /*003e*/ 	.short	(.L_22 - .L_21)
	.align		4
.L_21:
        /*0040*/ 	.word	index@(_ZN7cutlass13device_kernelIN5flash11enable_sm90INS1_16FlashAttnFwdSm90INS1_25CollectiveMainloopFwdSm90ILi2EN4cute5tupleIJNS5_1CILi1EEES8_S8_EEENS6_IJNS7_ILi128EEENS7_ILi160EEENS7_ILi192EEEEEELi192ENS_12float_e4m3_tEfNS_4arch4Sm90ELb1ELb0ELb1ELb0ELb0ELb0ELb0ELb1ELb1ELb0ELb0ELb0EEENS1_21CollectiveEpilogueFwdINS6_IJSA_SC_SB_EEES9_NS_10bfloat16_tESG_Li256ELb0ELb0ELb0ELb1EEENS1_30DynamicPersistentTileSchedulerILi256ELi128ELb0ELb0ELb1EEEEEEEEEvNT_6ParamsE)
        /*0044*/ 	.word	0x00000000


	//----- nvinfo : EIATTR_REGCOUNT
	.align		4
.L_22:
        /*0048*/ 	.byte	0x04, 0x2f
        /*004a*/ 	.short	(.L_24 - .L_23)
	.align		4
.L_23:
        /*004c*/ 	.word	index@(_ZN7cutlass13device_kernelIN5flash11enable_sm90INS1_16FlashAttnFwdSm90INS1_25CollectiveMainloopFwdSm90ILi2EN4cute5tupleIJNS5_1CILi1EEES8_S8_EEENS6_IJNS7_ILi128EEESA_NS7_ILi192EEEEEELi192ENS_12float_e4m3_tEfNS_4arch4Sm90ELb0ELb1ELb1ELb1ELb0ELb1ELb0ELb1ELb1ELb0ELb0ELb0EEENS1_21CollectiveEpilogueFwdINS6_IJSA_SB_SA_EEES9_NS_10bfloat16_tESF_Li256ELb1ELb0ELb0ELb1EEENS1_36VarlenDynamicPersistentTileSchedulerILi128ELi128ELi256ELi128ELb0ELb0ELb1ELb1ELb0ELb1EEEEEEEEEvNT_6ParamsE)
        /*0050*/ 	.word	0x00000004


	//----- nvinfo : EIATTR_FRAME_SIZE
	.align		4
.L_24:
        /*0054*/ 	.byte	0x04, 0x11
        /*0056*/ 	.short	(.L_26 - .L_25)
	.align		4
.L_25:
        /*0058*/ 	.word	index@(_ZN7cutlass13device_kernelIN5flash11enable_sm90INS1_16FlashAttnFwdSm90INS1_25CollectiveMainloopFwdSm90ILi2EN4cute5tupleIJNS5_1CILi1EEES8_S8_EEENS6_IJNS7_ILi128EEESA_NS7_ILi192EEEEEELi192ENS_12float_e4m3_tEfNS_4arch4Sm90ELb0ELb1ELb1ELb1ELb0ELb1ELb0ELb1ELb1ELb0ELb0ELb0EEENS1_21CollectiveEpilogueFwdINS6_IJSA_SB_SA_EEES9_NS_10bfloat16_tESF_Li256ELb1ELb0ELb0ELb1EEENS1_36VarlenDynamicPersistentTileSchedulerILi128ELi128ELi256ELi128ELb0ELb0ELb1ELb1ELb0ELb1EEEEEEEEEvNT_6ParamsE)
        /*005c*/ 	.word	0x00000000


	//----- nvinfo : EIATTR_REGCOUNT
	.align		4
.L_26:
        /*0060*/ 	.byte	0x04, 0x2f
        /*0062*/ 	.short	(.L_28 - .L_27)
	.align		4
.L_27:
        /*0064*/ 	.word	index@(_ZN7cutlass13device_kernelIN5flash11enable_sm90INS1_16FlashAttnFwdSm90INS1_25CollectiveMainloopFwdSm90ILi2EN4cute5tupleIJNS5_1CILi1EEES8_S8_EEENS6_IJNS7_ILi128EEESA_NS7_ILi192EEEEEELi192ENS_12float_e4m3_tEfNS_4arch4Sm90ELb0ELb1ELb1ELb1ELb0ELb0ELb0ELb1ELb1ELb0ELb0ELb0EEENS1_21CollectiveEpilogueFwdINS6_IJSA_SB_SA_EEES9_NS_10bfloat16_tESF_Li256ELb1ELb0ELb0ELb1EEENS1_36VarlenDynamicPersistentTileSchedulerILi128ELi128ELi256ELi128ELb0ELb0ELb1ELb1ELb0ELb1EEEEEEEEEvNT_6ParamsE)
        /*0068*/ 	.word	0x00000004


	//----- nvinfo : EIATTR_FRAME_SIZE
	.align		4
.L_28:
        /*006c*/ 	.byte	0x04, 0x11
        /*006e*/ 	.short	(.L_30 - .L_29)
	.align		4
.L_29:
        /*0070*/ 	.word	index@(_ZN7cutlass13device_kernelIN5flash11enable_sm90INS1_16FlashAttnFwdSm90INS1_25CollectiveMainloopFwdSm90ILi2EN4cute5tupleIJNS5_1CILi1EEES8_S8_EEENS6_IJNS7_ILi128EEESA_NS7_ILi192EEEEEELi192ENS_12float_e4m3_tEfNS_4arch4Sm90ELb0ELb1ELb1ELb1ELb0ELb0ELb0ELb1ELb1ELb0ELb0ELb0EEENS1_21CollectiveEpilogueFwdINS6_IJSA_SB_SA_EEES9_NS_10bfloat16_tESF_Li256ELb1ELb0ELb0ELb1EEENS1_36VarlenDynamicPersistentTileSchedulerILi128ELi128ELi256ELi128ELb0ELb0ELb1ELb1ELb0ELb1EEEEEEEEEvNT_6ParamsE)
        /*0074*/ 	.word	0x00000000


	//----- nvinfo : EIATTR_REGCOUNT
	.align		4
.L_30:
        /*0078*/ 	.byte	0x04, 0x2f
        /*007a*/ 	.short	(.L_32 - .L_31)
	.align		4
.L_31:
        /*007c*/ 	.word	index@(_ZN7cutlass13device_kernelIN5flash11enable_sm90INS1_16FlashAttnFwdSm90INS1_25CollectiveMainloopFwdSm90ILi2EN4cute5tupleIJNS5_1CILi1EEES8_S8_EEENS6_IJNS7_ILi128EEESA_NS7_ILi192EEEEEELi192ENS_12float_e4m3_tEfNS_4arch4Sm90ELb0ELb1ELb1ELb0ELb0ELb0ELb0ELb1ELb1ELb0ELb0ELb0EEENS1_21CollectiveEpilogueFwdINS6_IJSA_SB_SA_EEES9_NS_10bfloat16_tESF_Li256ELb0ELb0ELb0ELb1EEENS1_30DynamicPersistentTileSchedulerILi256ELi128ELb0ELb0ELb1EEEEEEEEEvNT_6ParamsE)
        /*0080*/ 	.word	0x00000004


	//----- nvinfo : EIATTR_FRAME_SIZE
	.align		4
.L_32:
        /*0084*/ 	.byte	0x04, 0x11
        /*0086*/ 	.short	(.L_34 - .L_33)
	.align		4
.L_33:
        /*0088*/ 	.word	index@(_ZN7cutlass13device_kernelIN5flash11enable_sm90INS1_16FlashAttnFwdSm90INS1_25CollectiveMainloopFwdSm90ILi2EN4cute5tupleIJNS5_1CILi1EEES8_S8_EEENS6_IJNS7_ILi128EEESA_NS7_ILi192EEEEEELi192ENS_12float_e4m3_tEfNS_4arch4Sm90ELb0ELb1ELb1ELb0ELb0ELb0ELb0ELb1ELb1ELb0ELb0ELb0EEENS1_21CollectiveEpilogueFwdINS6_IJSA_SB_SA_EEES9_NS_10bfloat16_tESF_Li256ELb0ELb0ELb0ELb1EEENS1_30DynamicPersistentTileSchedulerILi256ELi128ELb0ELb0ELb1EEEEEEEEEvNT_6ParamsE)
        /*008c*/ 	.word	0x00000000


	//----- nvinfo : EIATTR_REGCOUNT
	.align		4
.L_34:
        /*0090*/ 	.byte	0x04, 0x2f
        /*0092*/ 	.short	(.L_36 - .L_35)
	.align		4
.L_35:
        /*0094*/ 	.word	index@(_ZN7cutlass13device_kernelIN5flash11enable_sm90INS1_16FlashAttnFwdSm90INS1_25CollectiveMainloopFwdSm90ILi2EN4cute5tupleIJNS5_1CILi1EEES8_S8_EEENS6_IJNS7_ILi128EEENS7_ILi160EEENS7_ILi192EEEEEELi192ENS_12float_e4m3_tEfNS_4arch4Sm90ELb0ELb0ELb1ELb1ELb0ELb1ELb0ELb1ELb1ELb0ELb0ELb0EEENS1_21CollectiveEpilogueFwdINS6_IJSA_SC_SB_EEES9_NS_10bfloat16_tESG_Li256ELb1ELb0ELb0ELb1EEENS1_36VarlenDynamicPersistentTileSchedulerILi128ELi160ELi256ELi128ELb0ELb0ELb1ELb0ELb1ELb1EEEEEEEEEvNT_6ParamsE)
        /*0098*/ 	.word	0x00000004


	//----- nvinfo : EIATTR_FRAME_SIZE
	.align		4
.L_36:
        /*009c*/ 	.byte	0x04, 0x11
        /*009e*/ 	.short	(.L_38 - .L_37)
	.align		4
.L_37:
        /*00a0*/ 	.word	index@(_ZN7cutlass13device_kernelIN5flash11enable_sm90INS1_16FlashAttnFwdSm90INS1_25CollectiveMainloopFwdSm90ILi2EN4cute5tupleIJNS5_1CILi1EEES8_S8_EEENS6_IJNS7_ILi128EEENS7_ILi160EEENS7_ILi192EEEEEELi192ENS_12float_e4m3_tEfNS_4arch4Sm90ELb0ELb0ELb1ELb1ELb0ELb1ELb0ELb1ELb1ELb0ELb0ELb0EEENS1_21CollectiveEpilogueFwdINS6_IJSA_SC_SB_EEES9_NS_10bfloat16_tESG_Li256ELb1ELb0ELb0ELb1EEENS1_36VarlenDynamicPersistentTileSchedulerILi128ELi160ELi256ELi128ELb0ELb0ELb1ELb0ELb1ELb1EEEEEEEEEvNT_6ParamsE)
        /*00a4*/ 	.word	0x00000000


	//----- nvinfo : EIATTR_REGCOUNT
	.align		4
.L_38:
        /*00a8*/ 	.byte	0x04, 0x2f
        /*00aa*/ 	.short	(.L_40 - .L_39)
	.align		4
.L_39:
        /*00ac*/ 	.word	index@(_ZN7cutlass13device_kernelIN5flash11enable_sm90INS1_16FlashAttnFwdSm90INS1_25CollectiveMainloopFwdSm90ILi2EN4cute5tupleIJNS5_1CILi1EEES8_S8_EEENS6_IJNS7_ILi128EEENS7_ILi160EEENS7_ILi192EEEEEELi192ENS_12float_e4m3_tEfNS_4arch4Sm90ELb0ELb0ELb1ELb1ELb0ELb0ELb0ELb1ELb1ELb0ELb0ELb0EEENS1_21CollectiveEpilogueFwdINS6_IJSA_SC_SB_EEES9_NS_10bfloat16_tESG_Li256ELb1ELb0ELb0ELb1EEENS1_36VarlenDynamicPersistentTileSchedulerILi128ELi160ELi256ELi128ELb0ELb0ELb1ELb0ELb1ELb1EEEEEEEEEvNT_6ParamsE)
        /*00b0*/ 	.word	0x00000004


	//----- nvinfo : EIATTR_FRAME_SIZE
	.align		4
.L_40:
        /*00b4*/ 	.byte	0x04, 0x11
        /*00b6*/ 	.short	(.L_42 - .L_41)
	.align		4
.L_41:
        /*00b8*/ 	.word	index@(_ZN7cutlass13device_kernelIN5flash11enable_sm90INS1_16FlashAttnFwdSm90INS1_25CollectiveMainloopFwdSm90ILi2EN4cute5tupleIJNS5_1CILi1EEES8_S8_EEENS6_IJNS7_ILi128EEENS7_ILi160EEENS7_ILi192EEEEEELi192ENS_12float_e4m3_tEfNS_4arch4Sm90ELb0ELb0ELb1ELb1ELb0ELb0ELb0ELb1ELb1ELb0ELb0ELb0EEENS1_21CollectiveEpilogueFwdINS6_IJSA_SC_SB_EEES9_NS_10bfloat16_tESG_Li256ELb1ELb0ELb0ELb1EEENS1_36VarlenDynamicPersistentTileSchedulerILi128ELi160ELi256ELi128ELb0ELb0ELb1ELb0ELb1ELb1EEEEEEEEEvNT_6ParamsE)
        /*00bc*/ 	.word	0x00000000


	//----- nvinfo : EIATTR_REGCOUNT
	.align		4
.L_42:
        /*00c0*/ 	.byte	0x04, 0x2f
        /*00c2*/ 	.short	(.L_44 - .L_43)
	.align		4
.L_43:
        /*00c4*/ 	.word	index@(_ZN7cutlass13device_kernelIN5flash11enable_sm90INS1_16FlashAttnFwdSm90INS1_25CollectiveMainloopFwdSm90ILi2EN4cute5tupleIJNS5_1CILi2EEENS7_ILi1EEES9_EEENS6_IJNS7_ILi128EEENS7_ILi160EEENS7_ILi192EEEEEELi192ENS_12float_e4m3_tEfNS_4arch4Sm90ELb0ELb0ELb1ELb0ELb0ELb0ELb0ELb1ELb1ELb0ELb0ELb0EEENS1_21CollectiveEpilogueFwdINS6_IJSB_SD_SC_EEESA_NS_10bfloat16_tESH_Li256ELb0ELb0ELb0ELb1EEENS1_29StaticPersistentTileSchedulerILb0EEEEEEEEEvNT_6ParamsE)
        /*00c8*/ 	.word	0x00000004


	//----- nvinfo : EIATTR_FRAME_SIZE
	.align		4
.L_44:
        /*00cc*/ 	.byte	0x04, 0x11
        /*00ce*/ 	.short	(.L_46 - .L_45)
	.align		4
.L_45:
        /*00d0*/ 	.word	index@(_ZN7cutlass13device_kernelIN5flash11enable_sm90INS1_16FlashAttnFwdSm90INS1_25CollectiveMainloopFwdSm90ILi2EN4cute5tupleIJNS5_1CILi2EEENS7_ILi1EEES9_EEENS6_IJNS7_ILi128EEENS7_ILi160EEENS7_ILi192EEEEEELi192ENS_12float_e4m3_tEfNS_4arch4Sm90ELb0ELb0ELb1ELb0ELb0ELb0ELb0ELb1ELb1ELb0ELb0ELb0EEENS1_21CollectiveEpilogueFwdINS6_IJSB_SD_SC_EEESA_NS_10bfloat16_tESH_Li256ELb0ELb0ELb0ELb1EEENS1_29StaticPersistentTileSchedulerILb0EEEEEEEEEvNT_6ParamsE)
        /*00d4*/ 	.word	0x00000000


	//----- nvinfo : EIATTR_REGCOUNT
	.align		4
.L_46:
        /*00d8*/ 	.byte	0x04, 0x2f
        /*00da*/ 	.short	(.L_48 - .L_47)
	.align		4
.L_47:
        /*00dc*/ 	.word	index@(_ZN7cutlass13device_kernelIN5flash11enable_sm90INS1_16FlashAttnFwdSm90INS1_25CollectiveMainloopFwdSm90ILi2EN4cute5tupleIJNS5_1CILi1EEES8_S8_EEENS6_IJNS7_ILi128EEENS7_ILi160EEENS7_ILi192EEEEEELi192ENS_12float_e4m3_tEfNS_4arch4Sm90ELb0ELb0ELb1ELb0ELb0ELb0ELb0ELb1ELb1ELb0ELb0ELb0EEENS1_21CollectiveEpilogueFwdINS6_IJSA_SC_SB_EEES9_NS_10bfloat16_tESG_Li256ELb0ELb0ELb0ELb1EEENS1_29StaticPersistentTileSchedulerILb0EEEEEEEEEvNT_6ParamsE)
        /*00e0*/ 	.word	0x00000004


	//----- nvinfo : EIATTR_FRAME_SIZE
	.align		4
.L_48:
        /*00e4*/ 	.byte	0x04, 0x11
        /*00e6*/ 	.short	(.L_50 - .L_49)
	.align		4
.L_49:
        /*00e8*/ 	.word	index@(_ZN7cutlass13device_kernelIN5flash11enable_sm90INS1_16FlashAttnFwdSm90INS1_25CollectiveMainloopFwdSm90ILi2EN4cute5tupleIJNS5_1CILi1EEES8_S8_EEENS6_IJNS7_ILi128EEENS7_ILi160EEENS7_ILi192EEEEEELi192ENS_12float_e4m3_tEfNS_4arch4Sm90ELb0ELb0ELb1ELb0ELb0ELb0ELb0ELb1ELb1ELb0ELb0ELb0EEENS1_21CollectiveEpilogueFwdINS6_IJSA_SC_SB_EEES9_NS_10bfloat16_tESG_Li256ELb0ELb0ELb0ELb1EEENS1_29StaticPersistentTileSchedulerILb0EEEEEEEEEvNT_6ParamsE)
        /*00ec*/ 	.word	0x00000000


	//----- nvinfo : EIATTR_MIN_STACK_SIZE
	.align		4
.L_50:
        /*00f0*/ 	.byte	0x04, 0x12
        /*00f2*/ 	.short	(.L_52 - .L_51)
	.align		4
.L_51:
        /*00f4*/ 	.word	index@(_ZN7cutlass13device_kernelIN5flash11enable_sm90INS1_16FlashAttnFwdSm90INS1_25CollectiveMainloopFwdSm90ILi2EN4cute5tupleIJNS5_1CILi1EEES8_S8_EEENS6_IJNS7_ILi128EEENS7_ILi160EEENS7_ILi192EEEEEELi192ENS_12float_e4m3_tEfNS_4arch4Sm90ELb0ELb0ELb1ELb0ELb0ELb0ELb0ELb1ELb1ELb0ELb0ELb0EEENS1_21CollectiveEpilogueFwdINS6_IJSA_SC_SB_EEES9_NS_10bfloat16_tESG_Li256ELb0ELb0ELb0ELb1EEENS1_29StaticPersistentTileSchedulerILb0EEEEEEEEEvNT_6ParamsE)
        /*00f8*/ 	.word	0x00000000


	//----- nvinfo : EIATTR_MIN_STACK_SIZE
	.align		4
.L_52:
        /*00fc*/ 	.byte	0x04, 0x12
        /*00fe*/ 	.short	(.L_54 - .L_53)
	.align		4
.L_53:
        /*0100*/ 	.word	index@(_ZN7cutlass13device_kernelIN5flash11enable_sm90INS1_16FlashAttnFwdSm90INS1_25CollectiveMainloopFwdSm90ILi2EN4cute5tupleIJNS5_1CILi2EEENS7_ILi1EEES9_EEENS6_IJNS7_ILi128EEENS7_ILi160EEENS7_ILi192EEEEEELi192ENS_12float_e4m3_tEfNS_4arch4Sm90ELb0ELb0ELb1ELb0ELb0ELb0ELb0ELb1ELb1ELb0ELb0ELb0EEENS1_21CollectiveEpilogueFwdINS6_IJSB_SD_SC_EEESA_NS_10bfloat16_tESH_Li256ELb0ELb0ELb0ELb1EEENS1_29StaticPersistentTileSchedulerILb0EEEEEEEEEvNT_6ParamsE)
        /*0104*/ 	.word	0x00000000


	//----- nvinfo : EIATTR_MIN_STACK_SIZE
	.align		4
.L_54:
        /*0108*/ 	.byte	0x04, 0x12
        /*010a*/ 	.short	(.L_56 - .L_55)
	.align		4
.L_55:
        /*010c*/ 	.word	index@(_ZN7cutlass13device_kernelIN5flash11enable_sm90INS1_16FlashAttnFwdSm90INS1_25CollectiveMainloopFwdSm90ILi2EN4cute5tupleIJNS5_1CILi1EEES8_S8_EEENS6_IJNS7_ILi128EEENS7_ILi160EEENS7_ILi192EEEEEELi192ENS_12float_e4m3_tEfNS_4arch4Sm90ELb0ELb0ELb1ELb1ELb0ELb0ELb0ELb1ELb1ELb0ELb0ELb0EEENS1_21CollectiveEpilogueFwdINS6_IJSA_SC_SB_EEES9_NS_10bfloat16_tESG_Li256ELb1ELb0ELb0ELb1EEENS1_36VarlenDynamicPersistentTileSchedulerILi128ELi160ELi256ELi128ELb0ELb0ELb1ELb0ELb1ELb1EEEEEEEEEvNT_6ParamsE)
        /*0110*/ 	.word	0x00000000


	//----- nvinfo : EIATTR_MIN_STACK_SIZE
	.align		4
.L_56:
        /*0114*/ 	.byte	0x04, 0x12
        /*0116*/ 	.short	(.L_58 - .L_57)
	.align		4
.L_57:
        /*0118*/ 	.word	index@(_ZN7cutlass13device_kernelIN5flash11enable_sm90INS1_16FlashAttnFwdSm90INS1_25CollectiveMainloopFwdSm90ILi2EN4cute5tupleIJNS5_1CILi1EEES8_S8_EEENS6_IJNS7_ILi128EEENS7_ILi160EEENS7_ILi192EEEEEELi192ENS_12float_e4m3_tEfNS_4arch4Sm90ELb0ELb0ELb1ELb1ELb0ELb1ELb0ELb1ELb1ELb0ELb0ELb0EEENS1_21CollectiveEpilogueFwdINS6_IJSA_SC_SB_EEES9_NS_10bfloat16_tESG_Li256ELb1ELb0ELb0ELb1EEENS1_36VarlenDynamicPersistentTileSchedulerILi128ELi160ELi256ELi128ELb0ELb0ELb1ELb0ELb1ELb1EEEEEEEEEvNT_6ParamsE)
        /*011c*/ 	.word	0x00000000


	//----- nvinfo : EIATTR_MIN_STACK_SIZE
	.align		4
.L_58:
        /*0120*/ 	.byte	0x04, 0x12
        /*0122*/ 	.short	(.L_60 - .L_59)
	.align		4
.L_59:
        /*0124*/ 	.word	index@(_ZN7cutlass13device_kernelIN5flash11enable_sm90INS1_16FlashAttnFwdSm90INS1_25CollectiveMainloopFwdSm90ILi2EN4cute5tupleIJNS5_1CILi1EEES8_S8_EEENS6_IJNS7_ILi128EEESA_NS7_ILi192EEEEEELi192ENS_12float_e4m3_tEfNS_4arch4Sm90ELb0ELb1ELb1ELb0ELb0ELb0ELb0ELb1ELb1ELb0ELb0ELb0EEENS1_21CollectiveEpilogueFwdINS6_IJSA_SB_SA_EEES9_NS_10bfloat16_tESF_Li256ELb0ELb0ELb0ELb1EEENS1_30DynamicPersistentTileSchedulerILi256ELi128ELb0ELb0ELb1EEEEEEEEEvNT_6ParamsE)
        /*0128*/ 	.word	0x00000000


	//----- nvinfo : EIATTR_MIN_STACK_SIZE
	.align		4
.L_60:
        /*012c*/ 	.byte	0x04, 0x12
        /*012e*/ 	.short	(.L_62 - .L_61)
	.align		4
.L_61:
        /*0130*/ 	.word	index@(_ZN7cutlass13device_kernelIN5flash11enable_sm90INS1_16FlashAttnFwdSm90INS1_25CollectiveMainloopFwdSm90ILi2EN4cute5tupleIJNS5_1CILi1EEES8_S8_EEENS6_IJNS7_ILi128EEESA_NS7_ILi192EEEEEELi192ENS_12float_e4m3_tEfNS_4arch4Sm90ELb0ELb1ELb1ELb1ELb0ELb0ELb0ELb1ELb1ELb0ELb0ELb0EEENS1_21CollectiveEpilogueFwdINS6_IJSA_SB_SA_EEES9_NS_10bfloat16_tESF_Li256ELb1ELb0ELb0ELb1EEENS1_36VarlenDynamicPersistentTileSchedulerILi128ELi128ELi256ELi128ELb0ELb0ELb1ELb1ELb0ELb1EEEEEEEEEvNT_6ParamsE)
        /*0134*/ 	.word	0x00000000


	//----- nvinfo : EIATTR_MIN_STACK_SIZE
	.align		4
.L_62:
        /*0138*/ 	.byte	0x04, 0x12
        /*013a*/ 	.short	(.L_64 - .L_63)
	.align		4
.L_63:
        /*013c*/ 	.word	index@(_ZN7cutlass13device_kernelIN5flash11enable_sm90INS1_16FlashAttnFwdSm90INS1_25CollectiveMainloopFwdSm90ILi2EN4cute5tupleIJNS5_1CILi1EEES8_S8_EEENS6_IJNS7_ILi128EEESA_NS7_ILi192EEEEEELi192ENS_12float_e4m3_tEfNS_4arch4Sm90ELb0ELb1ELb1ELb1ELb0ELb1ELb0ELb1ELb1ELb0ELb0ELb0EEENS1_21CollectiveEpilogueFwdINS6_IJSA_SB_SA_EEES9_NS_10bfloat16_tESF_Li256ELb1ELb0ELb0ELb1EEENS1_36VarlenDynamicPersistentTileSchedulerILi128ELi128ELi256ELi128ELb0ELb0ELb1ELb1ELb0ELb1EEEEEEEEEvNT_6ParamsE)
        /*0140*/ 	.word	0x00000000


	//----- nvinfo : EIATTR_MIN_STACK_SIZE
	.align		4
.L_64:
        /*0144*/ 	.byte	0x04, 0x12
        /*0146*/ 	.short	(.L_66 - .L_65)
	.align		4
.L_65:
        /*0148*/ 	.word	index@(_ZN7cutlass13device_kernelIN5flash11enable_sm90INS1_16FlashAttnFwdSm90INS1_25CollectiveMainloopFwdSm90ILi2EN4cute5tupleIJNS5_1CILi1EEES8_S8_EEENS6_IJNS7_ILi128EEENS7_ILi160EEENS7_ILi192EEEEEELi192ENS_12float_e4m3_tEfNS_4arch4Sm90ELb1ELb0ELb1ELb0ELb0ELb0ELb0ELb1ELb1ELb0ELb0ELb0EEENS1_21CollectiveEpilogueFwdINS6_IJSA_SC_SB_EEES9_NS_10bfloat16_tESG_Li256ELb0ELb0ELb0ELb1EEENS1_30DynamicPersistentTileSchedulerILi256ELi128ELb0ELb0ELb1EEEEEEEEEvNT_6ParamsE)
        /*014c*/ 	.word	0x00000000


	//----- nvinfo : EIATTR_MIN_STACK_SIZE
	.align		4
.L_66:
        /*0150*/ 	.byte	0x04, 0x12
        /*0152*/ 	.short	(.L_68 - .L_67)
	.align		4
.L_67:
        /*0154*/ 	.word	index@(_ZN7cutlass13device_kernelIN5flash11enable_sm90INS1_16FlashAttnFwdSm90INS1_25CollectiveMainloopFwdSm90ILi2EN4cute5tupleIJNS5_1CILi1EEES8_S8_EEENS6_IJNS7_ILi128EEENS7_ILi160EEENS7_ILi192EEEEEELi192ENS_12float_e4m3_tEfNS_4arch4Sm90ELb1ELb0ELb1ELb1ELb0ELb0ELb0ELb1ELb1ELb0ELb0ELb0EEENS1_21CollectiveEpilogueFwdINS6_IJSA_SC_SB_EEES9_NS_10bfloat16_tESG_Li256ELb1ELb0ELb0ELb1EEENS1_36VarlenDynamicPersistentTileSchedulerILi128ELi160ELi256ELi128ELb0ELb0ELb1ELb1ELb1ELb1EEEEEEEEEvNT_6ParamsE)
        /*0158*/ 	.word	0x00000000


	//----- nvinfo : EIATTR_MIN_STACK_SIZE
	.align		4
.L_68:
        /*015c*/ 	.byte	0x04, 0x12
        /*015e*/ 	.short	(.L_70 - .L_69)
	.align		4
.L_69:
        /*0160*/ 	.word	index@(_ZN7cutlass13device_kernelIN5flash11enable_sm90INS1_16FlashAttnFwdSm90INS1_25CollectiveMainloopFwdSm90ILi2EN4cute5tupleIJNS5_1CILi1EEES8_S8_EEENS6_IJNS7_ILi128EEENS7_ILi160EEENS7_ILi192EEEEEELi192ENS_12float_e4m3_tEfNS_4arch4Sm90ELb1ELb0ELb1ELb1ELb0ELb1ELb0ELb1ELb1ELb0ELb0ELb0EEENS1_21CollectiveEpilogueFwdINS6_IJSA_SC_SB_EEES9_NS_10bfloat16_tESG_Li256ELb1ELb0ELb0ELb1EEENS1_36VarlenDynamicPersistentTileSchedulerILi128ELi160ELi256ELi128ELb0ELb0ELb1ELb1ELb1ELb1EEEEEEEEEvNT_6ParamsE)
        /*0164*/ 	.word	0x00000000
.L_70:


//--------------------- .nv.compat                --------------------------
	.section	.nv.compat,"",@"SHT_CUDA_COMPAT_INFO"
	.align	4
        /*0000*/ 	.byte	0x02, 0x09, 0x01, 0x00, 0x02, 0x02, 0x01, 0x00, 0x02, 0x05, 0x05, 0x00, 0x03, 0x07, 0x01, 0x01
        /*0010*/ 	.byte	0x02, 0x03, 0x00, 0x00, 0x02, 0x06, 0x01, 0x00, 0x04, 0x0b, 0x08, 0x00, 0x00, 0x00, 0x00, 0x00
        /*0020*/ 	.byte	0x00, 0x00, 0x00, 0x00


//--------------------- .nv.info._ZN7cutlass13device_kernelIN5flash11enable_sm90INS1_16FlashAttnFwdSm90INS1_25CollectiveMainloopFwdSm90ILi2EN4cute5tupleIJNS5_1CILi1EEES8_S8_EEENS6_IJNS7_ILi128EEENS7_ILi160EEENS7_ILi192EEEEEELi192ENS_12float_e4m3_tEfNS_4arch4Sm90ELb0ELb0ELb1ELb0ELb0ELb0ELb0ELb1ELb1ELb0ELb0ELb0EEENS1_21CollectiveEpilogueFwdINS6_IJSA_SC_SB_EEES9_NS_10bfloat16_tESG_Li256ELb0ELb0ELb0ELb1EEENS1_29StaticPersistentTileSchedulerILb0EEEEEEEEEvNT_6ParamsE --------------------------
	.section	.nv.info._ZN7cutlass13device_kernelIN5flash11enable_sm90INS1_16FlashAttnFwdSm90INS1_25CollectiveMainloopFwdSm90ILi2EN4cute5tupleIJNS5_1CILi1EEES8_S8_EEENS6_IJNS7_ILi128EEENS7_ILi160EEENS7_ILi192EEEEEELi192ENS_12float_e4m3_tEfNS_4arch4Sm90ELb0ELb0ELb1ELb0ELb0ELb0ELb0ELb1ELb1ELb0ELb0ELb0EEENS1_21CollectiveEpilogueFwdINS6_IJSA_SC_SB_EEES9_NS_10bfloat16_tESG_Li256ELb0ELb0ELb0ELb1EEENS1_29StaticPersistentTileSchedulerILb0EEEEEEEEEvNT_6ParamsE,"",@"SHT_CUDA_INFO"
	.sectionflags	@""
	.align	4


	//----- nvinfo : EIATTR_CUDA_API_VERSION
	.align		4
        /*0000*/ 	.byte	0x04, 0x37
        /*0002*/ 	.short	(.L_72 - .L_71)
.L_71:
        /*0004*/ 	.word	0x00000082


	//----- nvinfo : EIATTR_KPARAM_INFO
	.align		4
.L_72:
        /*0008*/ 	.byte	0x04, 0x17
        /*000a*/ 	.short	(.L_74 - .L_73)
.L_73:
        /*000c*/ 	.word	0x00000000
        /*0010*/ 	.short	0x0000
        /*0012*/ 	.short	0x0000
        /*0014*/ 	.byte	0x00, 0xf0, 0x01, 0x2e


	//----- nvinfo : EIATTR_SPARSE_MMA_MASK
	.align		4
.L_74:
        /*0018*/ 	.byte	0x03, 0x50
        /*001a*/ 	.short	0x0000


	//----- nvinfo : EIATTR_MAXREG_COUNT
	.align		4
        /*001c*/ 	.byte	0x03, 0x1b
        /*001e*/ 	.short	0x00a8


	//----- nvinfo : EIATTR_MERCURY_ISA_VERSION
	.align		4
        /*0020*/ 	.byte	0x03, 0x5f
        /*0022*/ 	.short	0x0101


	//----- nvinfo : EIATTR_VRC_CTA_INIT_COUNT
	.align		4
        /*0024*/ 	.byte	0x02, 0x4a
	.zero		1
	.zero		1


	//----- nvinfo : EIATTR_EXIT_INSTR_OFFSETS
	.align		4
        /*0028*/ 	.byte	0x04, 0x1c
        /*002a*/ 	.short	(.L_76 - .L_75)


	//   ....[0]....
.L_75:
        /*002c*/ 	.word	0x00000010


	//----- nvinfo : EIATTR_MAX_THREADS
	.align		4
.L_76:
        /*0030*/ 	.byte	0x04, 0x05
        /*0032*/ 	.short	(.L_78 - .L_77)
.L_77:
        /*0034*/ 	.word	0x00000180
        /*0038*/ 	.word	0x00000001
        /*003c*/ 	.word	0x00000001


	//----- nvinfo : EIATTR_CBANK_PARAM_SIZE
	.align		4
.L_78:
        /*0040*/ 	.byte	0x03, 0x19
        /*0042*/ 	.short	0x0b80


	//----- nvinfo : EIATTR_PARAM_CBANK
	.align		4
        /*0044*/ 	.byte	0x04, 0x0a
        /*0046*/ 	.short	(.L_80 - .L_79)
	.align		4
.L_79:
        /*0048*/ 	.word	index@(.nv.constant0._ZN7cutlass13device_kernelIN5flash11enable_sm90INS1_16FlashAttnFwdSm90INS1_25CollectiveMainloopFwdSm90ILi2EN4cute5tupleIJNS5_1CILi1EEES8_S8_EEENS6_IJNS7_ILi128EEENS7_ILi160EEENS7_ILi192EEEEEELi192ENS_12float_e4m3_tEfNS_4arch4Sm90ELb0ELb0ELb1ELb0ELb0ELb0ELb0ELb1ELb1ELb0ELb0ELb0EEENS1_21CollectiveEpilogueFwdINS6_IJSA_SC_SB_EEES9_NS_10bfloat16_tESG_Li256ELb0ELb0ELb0ELb1EEENS1_29StaticPersistentTileSchedulerILb0EEEEEEEEEvNT_6ParamsE)
        /*004c*/ 	.short	0x0380
        /*004e*/ 	.short	0x0b80


	//----- nvinfo : EIATTR_SW_WAR
	.align		4
.L_80:
        /*0050*/ 	.byte	0x04, 0x36
        /*0052*/ 	.short	(.L_82 - .L_81)
.L_81:
        /*0054*/ 	.word	0x00000008
.L_82:


//--------------------- .nv.info._ZN7cutlass13device_kernelIN5flash11enable_sm90INS1_16FlashAttnFwdSm90INS1_25CollectiveMainloopFwdSm90ILi2EN4cute5tupleIJNS5_1CILi2EEENS7_ILi1EEES9_EEENS6_IJNS7_ILi128EEENS7_ILi160EEENS7_ILi192EEEEEELi192ENS_12float_e4m3_tEfNS_4arch4Sm90ELb0ELb0ELb1ELb0ELb0ELb0ELb0ELb1ELb1ELb0ELb0ELb0EEENS1_21CollectiveEpilogueFwdINS6_IJSB_SD_SC_EEESA_NS_10bfloat16_tESH_Li256ELb0ELb0ELb0ELb1EEENS1_29StaticPersistentTileSchedulerILb0EEEEEEEEEvNT_6ParamsE --------------------------
	.section	.nv.info._ZN7cutlass13device_kernelIN5flash11enable_sm90INS1_16FlashAttnFwdSm90INS1_25CollectiveMainloopFwdSm90ILi2EN4cute5tupleIJNS5_1CILi2EEENS7_ILi1EEES9_EEENS6_IJNS7_ILi128EEENS7_ILi160EEENS7_ILi192EEEEEELi192ENS_12float_e4m3_tEfNS_4arch4Sm90ELb0ELb0ELb1ELb0ELb0ELb0ELb0ELb1ELb1ELb0ELb0ELb0EEENS1_21CollectiveEpilogueFwdINS6_IJSB_SD_SC_EEESA_NS_10bfloat16_tESH_Li256ELb0ELb0ELb0ELb1EEENS1_29StaticPersistentTileSchedulerILb0EEEEEEEEEvNT_6ParamsE,"",@"SHT_CUDA_INFO"
	.sectionflags	@""
	.align	4


	//----- nvinfo : EIATTR_CUDA_API_VERSION
	.align		4
        /*0000*/ 	.byte	0x04, 0x37
        /*0002*/ 	.short	(.L_84 - .L_83)
.L_83:
        /*0004*/ 	.word	0x00000082


	//----- nvinfo : EIATTR_KPARAM_INFO
	.align		4
.L_84:
        /*0008*/ 	.byte	0x04, 0x17
        /*000a*/ 	.short	(.L_86 - .L_85)
.L_85:
        /*000c*/ 	.word	0x00000000
        /*0010*/ 	.short	0x0000
        /*0012*/ 	.short	0x0000
        /*0014*/ 	.byte	0x00, 0xf0, 0x01, 0x2e


	//----- nvinfo : EIATTR_SPARSE_MMA_MASK
	.align		4
.L_86:
        /*0018*/ 	.byte	0x03, 0x50
        /*001a*/ 	.short	0x0000


	//----- nvinfo : EIATTR_MAXREG_COUNT
	.align		4
        /*001c*/ 	.byte	0x03, 0x1b
        /*001e*/ 	.short	0x00a8


	//----- nvinfo : EIATTR_MERCURY_ISA_VERSION
	.align		4
        /*0020*/ 	.byte	0x03, 0x5f
        /*0022*/ 	.short	0x0101


	//----- nvinfo : EIATTR_VRC_CTA_INIT_COUNT
	.align		4
        /*0024*/ 	.byte	0x02, 0x4a
	.zero		1
	.zero		1


	//----- nvinfo : EIATTR_EXIT_INSTR_OFFSETS
	.align		4
        /*0028*/ 	.byte	0x04, 0x1c
        /*002a*/ 	.short	(.L_88 - .L_87)


	//   ....[0]....
.L_87:
        /*002c*/ 	.word	0x00000010


	//----- nvinfo : EIATTR_MAX_THREADS
	.align		4
.L_88:
        /*0030*/ 	.byte	0x04, 0x05
        /*0032*/ 	.short	(.L_90 - .L_89)
.L_89:
        /*0034*/ 	.word	0x00000180
        /*0038*/ 	.word	0x00000001
        /*003c*/ 	.word	0x00000001


	//----- nvinfo : EIATTR_CBANK_PARAM_SIZE
	.align		4
.L_90:
        /*0040*/ 	.byte	0x03, 0x19
        /*0042*/ 	.short	0x0b80


	//----- nvinfo : EIATTR_PARAM_CBANK
	.align		4
        /*0044*/ 	.byte	0x04, 0x0a
        /*0046*/ 	.short	(.L_92 - .L_91)
	.align		4
.L_91:
        /*0048*/ 	.word	index@(.nv.constant0._ZN7cutlass13device_kernelIN5flash11enable_sm90INS1_16FlashAttnFwdSm90INS1_25CollectiveMainloopFwdSm90ILi2EN4cute5tupleIJNS5_1CILi2EEENS7_ILi1EEES9_EEENS6_IJNS7_ILi128EEENS7_ILi160EEENS7_ILi192EEEEEELi192ENS_12float_e4m3_tEfNS_4arch4Sm90ELb0ELb0ELb1ELb0ELb0ELb0ELb0ELb1ELb1ELb0ELb0ELb0EEENS1_21CollectiveEpilogueFwdINS6_IJSB_SD_SC_EEESA_NS_10bfloat16_tESH_Li256ELb0ELb0ELb0ELb1EEENS1_29StaticPersistentTileSchedulerILb0EEEEEEEEEvNT_6ParamsE)
        /*004c*/ 	.short	0x0380
        /*004e*/ 	.short	0x0b80


	//----- nvinfo : EIATTR_SW_WAR
	.align		4
.L_92:
        /*0050*/ 	.byte	0x04, 0x36
        /*0052*/ 	.short	(.L_94 - .L_93)
.L_93:
        /*0054*/ 	.word	0x00000008
.L_94:


//--------------------- .nv.info._ZN7cutlass13device_kernelIN5flash11enable_sm90INS1_16FlashAttnFwdSm90INS1_25CollectiveMainloopFwdSm90ILi2EN4cute5tupleIJNS5_1CILi1EEES8_S8_EEENS6_IJNS7_ILi128EEENS7_ILi160EEENS7_ILi192EEEEEELi192ENS_12float_e4m3_tEfNS_4arch4Sm90ELb0ELb0ELb1ELb1ELb0ELb0ELb0ELb1ELb1ELb0ELb0ELb0EEENS1_21CollectiveEpilogueFwdINS6_IJSA_SC_SB_EEES9_NS_10bfloat16_tESG_Li256ELb1ELb0ELb0ELb1EEENS1_36VarlenDynamicPersistentTileSchedulerILi128ELi160ELi256ELi128ELb0ELb0ELb1ELb0ELb1ELb1EEEEEEEEEvNT_6ParamsE --------------------------
	.section	.nv.info._ZN7cutlass13device_kernelIN5flash11enable_sm90INS1_16FlashAttnFwdSm90INS1_25CollectiveMainloopFwdSm90ILi2EN4cute5tupleIJNS5_1CILi1EEES8_S8_EEENS6_IJNS7_ILi128EEENS7_ILi160EEENS7_ILi192EEEEEELi192ENS_12float_e4m3_tEfNS_4arch4Sm90ELb0ELb0ELb1ELb1ELb0ELb0ELb0ELb1ELb1ELb0ELb0ELb0EEENS1_21CollectiveEpilogueFwdINS6_IJSA_SC_SB_EEES9_NS_10bfloat16_tESG_Li256ELb1ELb0ELb0ELb1EEENS1_36VarlenDynamicPersistentTileSchedulerILi128ELi160ELi256ELi128ELb0ELb0ELb1ELb0ELb1ELb1EEEEEEEEEvNT_6ParamsE,"",@"SHT_CUDA_INFO"
	.sectionflags	@""
	.align	4


	//----- nvinfo : EIATTR_CUDA_API_VERSION
	.align		4
        /*0000*/ 	.byte	0x04, 0x37
        /*0002*/ 	.short	(.L_96 - .L_95)
.L_95:
        /*0004*/ 	.word	0x00000082


	//----- nvinfo : EIATTR_KPARAM_INFO
	.align		4
.L_96:
        /*0008*/ 	.byte	0x04, 0x17
        /*000a*/ 	.short	(.L_98 - .L_97)
.L_97:
        /*000c*/ 	.word	0x00000000
        /*0010*/ 	.short	0x0000
        /*0012*/ 	.short	0x0000
        /*0014*/ 	.byte	0x00, 0xf0, 0x01, 0x28


	//----- nvinfo : EIATTR_SPARSE_MMA_MASK
	.align		4
.L_98:
        /*0018*/ 	.byte	0x03, 0x50
        /*001a*/ 	.short	0x0000


	//----- nvinfo : EIATTR_MAXREG_COUNT
	.align		4
        /*001c*/ 	.byte	0x03, 0x1b
        /*001e*/ 	.short	0x00a8


	//----- nvinfo : EIATTR_MERCURY_ISA_VERSION
	.align		4
        /*0020*/ 	.byte	0x03, 0x5f
        /*0022*/ 	.short	0x0101


	//----- nvinfo : EIATTR_VRC_CTA_INIT_COUNT
	.align		4
        /*0024*/ 	.byte	0x02, 0x4a
	.zero		1
	.zero		1


	//----- nvinfo : EIATTR_EXIT_INSTR_OFFSETS
	.align		4
        /*0028*/ 	.byte	0x04, 0x1c
        /*002a*/ 	.short	(.L_100 - .L_99)


	//   ....[0]....
.L_99:
        /*002c*/ 	.word	0x00000010


	//----- nvinfo : EIATTR_MAX_THREADS
	.align		4
.L_100:
        /*0030*/ 	.byte	0x04, 0x05
        /*0032*/ 	.short	(.L_102 - .L_101)
.L_101:
        /*0034*/ 	.word	0x00000180
        /*0038*/ 	.word	0x00000001
        /*003c*/ 	.word	0x00000001


	//----- nvinfo : EIATTR_CBANK_PARAM_SIZE
	.align		4
.L_102:
        /*0040*/ 	.byte	0x03, 0x19
        /*0042*/ 	.short	0x0a00


	//----- nvinfo : EIATTR_PARAM_CBANK
	.align		4
        /*0044*/ 	.byte	0x04, 0x0a
        /*0046*/ 	.short	(.L_104 - .L_103)
	.align		4
.L_103:
        /*0048*/ 	.word	index@(.nv.constant0._ZN7cutlass13device_kernelIN5flash11enable_sm90INS1_16FlashAttnFwdSm90INS1_25CollectiveMainloopFwdSm90ILi2EN4cute5tupleIJNS5_1CILi1EEES8_S8_EEENS6_IJNS7_ILi128EEENS7_ILi160EEENS7_ILi192EEEEEELi192ENS_12float_e4m3_tEfNS_4arch4Sm90ELb0ELb0ELb1ELb1ELb0ELb0ELb0ELb1ELb1ELb0ELb0ELb0EEENS1_21CollectiveEpilogueFwdINS6_IJSA_SC_SB_EEES9_NS_10bfloat16_tESG_Li256ELb1ELb0ELb0ELb1EEENS1_36VarlenDynamicPersistentTileSchedulerILi128ELi160ELi256ELi128ELb0ELb0ELb1ELb0ELb1ELb1EEEEEEEEEvNT_6ParamsE)
        /*004c*/ 	.short	0x0380
        /*004e*/ 	.short	0x0a00


	//----- nvinfo : EIATTR_SW_WAR
	.align		4
.L_104:
        /*0050*/ 	.byte	0x04, 0x36
        /*0052*/ 	.short	(.L_106 - .L_105)
.L_105:
        /*0054*/ 	.word	0x00000008
.L_106:


//--------------------- .nv.info._ZN7cutlass13device_kernelIN5flash11enable_sm90INS1_16FlashAttnFwdSm90INS1_25CollectiveMainloopFwdSm90ILi2EN4cute5tupleIJNS5_1CILi1EEES8_S8_EEENS6_IJNS7_ILi128EEENS7_ILi160EEENS7_ILi192EEEEEELi192ENS_12float_e4m3_tEfNS_4arch4Sm90ELb0ELb0ELb1ELb1ELb0ELb1ELb0ELb1ELb1ELb0ELb0ELb0EEENS1_21CollectiveEpilogueFwdINS6_IJSA_SC_SB_EEES9_NS_10bfloat16_tESG_Li256ELb1ELb0ELb0ELb1EEENS1_36VarlenDynamicPersistentTileSchedulerILi128ELi160ELi256ELi128ELb0ELb0ELb1ELb0ELb1ELb1EEEEEEEEEvNT_6ParamsE --------------------------
	.section	.nv.info._ZN7cutlass13device_kernelIN5flash11enable_sm90INS1_16FlashAttnFwdSm90INS1_25CollectiveMainloopFwdSm90ILi2EN4cute5tupleIJNS5_1CILi1EEES8_S8_EEENS6_IJNS7_ILi128EEENS7_ILi160EEENS7_ILi192EEEEEELi192ENS_12float_e4m3_tEfNS_4arch4Sm90ELb0ELb0ELb1ELb1ELb0ELb1ELb0ELb1ELb1ELb0ELb0ELb0EEENS1_21CollectiveEpilogueFwdINS6_IJSA_SC_SB_EEES9_NS_10bfloat16_tESG_Li256ELb1ELb0ELb0ELb1EEENS1_36VarlenDynamicPersistentTileSchedulerILi128ELi160ELi256ELi128ELb0ELb0ELb1ELb0ELb1ELb1EEEEEEEEEvNT_6ParamsE,"",@"SHT_CUDA_INFO"
	.sectionflags	@""
	.align	4


	//----- nvinfo : EIATTR_CUDA_API_VERSION
	.align		4
        /*0000*/ 	.byte	0x04, 0x37
        /*0002*/ 	.short	(.L_108 - .L_107)
.L_107:
        /*0004*/ 	.word	0x00000082


	//----- nvinfo : EIATTR_KPARAM_INFO
	.align		4
.L_108:
        /*0008*/ 	.byte	0x04, 0x17
        /*000a*/ 	.short	(.L_110 - .L_109)
.L_109:
        /*000c*/ 	.word	0x00000000
        /*0010*/ 	.short	0x0000
        /*0012*/ 	.short	0x0000
        /*0014*/ 	.byte	0x00, 0xf0, 0x01, 0x28


	//----- nvinfo : EIATTR_SPARSE_MMA_MASK
	.align		4
.L_110:
        /*0018*/ 	.byte	0x03, 0x50
        /*001a*/ 	.short	0x0000


	//----- nvinfo : EIATTR_MAXREG_COUNT
	.align		4
        /*001c*/ 	.byte	0x03, 0x1b
        /*001e*/ 	.short	0x00a8


	//----- nvinfo : EIATTR_MERCURY_ISA_VERSION
	.align		4
        /*0020*/ 	.byte	0x03, 0x5f
        /*0022*/ 	.short	0x0101


	//----- nvinfo : EIATTR_VRC_CTA_INIT_COUNT
	.align		4
        /*0024*/ 	.byte	0x02, 0x4a
	.zero		1
	.zero		1


	//----- nvinfo : EIATTR_EXIT_INSTR_OFFSETS
	.align		4
        /*0028*/ 	.byte	0x04, 0x1c
        /*002a*/ 	.short	(.L_112 - .L_111)


	//   ....[0]....
.L_111:
        /*002c*/ 	.word	0x00000010


	//----- nvinfo : EIATTR_MAX_THREADS
	.align		4
.L_112:
        /*0030*/ 	.byte	0x04, 0x05
        /*0032*/ 	.short	(.L_114 - .L_113)
.L_113:
        /*0034*/ 	.word	0x00000180
        /*0038*/ 	.word	0x00000001
        /*003c*/ 	.word	0x00000001


	//----- nvinfo : EIATTR_CBANK_PARAM_SIZE
	.align		4
.L_114:
        /*0040*/ 	.byte	0x03, 0x19
        /*0042*/ 	.short	0x0a00


	//----- nvinfo : EIATTR_PARAM_CBANK
	.align		4
        /*0044*/ 	.byte	0x04, 0x0a
        /*0046*/ 	.short	(.L_116 - .L_115)
	.align		4
.L_115:
        /*0048*/ 	.word	index@(.nv.constant0._ZN7cutlass13device_kernelIN5flash11enable_sm90INS1_16FlashAttnFwdSm90INS1_25CollectiveMainloopFwdSm90ILi2EN4cute5tupleIJNS5_1CILi1EEES8_S8_EEENS6_IJNS7_ILi128EEENS7_ILi160EEENS7_ILi192EEEEEELi192ENS_12float_e4m3_tEfNS_4arch4Sm90ELb0ELb0ELb1ELb1ELb0ELb1ELb0ELb1ELb1ELb0ELb0ELb0EEENS1_21CollectiveEpilogueFwdINS6_IJSA_SC_SB_EEES9_NS_10bfloat16_tESG_Li256ELb1ELb0ELb0ELb1EEENS1_36VarlenDynamicPersistentTileSchedulerILi128ELi160ELi256ELi128ELb0ELb0ELb1ELb0ELb1ELb1EEEEEEEEEvNT_6ParamsE)
        /*004c*/ 	.short	0x0380
        /*004e*/ 	.short	0x0a00


	//----- nvinfo : EIATTR_SW_WAR
	.align		4
.L_116:
        /*0050*/ 	.byte	0x04, 0x36
        /*0052*/ 	.short	(.L_118 - .L_117)
.L_117:
        /*0054*/ 	.word	0x00000008
.L_118:


//--------------------- .nv.info._ZN7cutlass13device_kernelIN5flash11enable_sm90INS1_16FlashAttnFwdSm90INS1_25CollectiveMainloopFwdSm90ILi2EN4cute5tupleIJNS5_1CILi1EEES8_S8_EEENS6_IJNS7_ILi128EEESA_NS7_ILi192EEEEEELi192ENS_12float_e4m3_tEfNS_4arch4Sm90ELb0ELb1ELb1ELb0ELb0ELb0ELb0ELb1ELb1ELb0ELb0ELb0EEENS1_21CollectiveEpilogueFwdINS6_IJSA_SB_SA_EEES9_NS_10bfloat16_tESF_Li256ELb0ELb0ELb0ELb1EEENS1_30DynamicPersistentTileSchedulerILi256ELi128ELb0ELb0ELb1EEEEEEEEEvNT_6ParamsE --------------------------
	.section	.nv.info._ZN7cutlass13device_kernelIN5flash11enable_sm90INS1_16FlashAttnFwdSm90INS1_25CollectiveMainloopFwdSm90ILi2EN4cute5tupleIJNS5_1CILi1EEES8_S8_EEENS6_IJNS7_ILi128EEESA_NS7_ILi192EEEEEELi192ENS_12float_e4m3_tEfNS_4arch4Sm90ELb0ELb1ELb1ELb0ELb0ELb0ELb0ELb1ELb1ELb0ELb0ELb0EEENS1_21CollectiveEpilogueFwdINS6_IJSA_SB_SA_EEES9_NS_10bfloat16_tESF_Li256ELb0ELb0ELb0ELb1EEENS1_30DynamicPersistentTileSchedulerILi256ELi128ELb0ELb0ELb1EEEEEEEEEvNT_6ParamsE,"",@"SHT_CUDA_INFO"
	.sectionflags	@""
	.align	4


	//----- nvinfo : EIATTR_CUDA_API_VERSION
	.align		4
        /*0000*/ 	.byte	0x04, 0x37
        /*0002*/ 	.short	(.L_120 - .L_119)
.L_119:
        /*0004*/ 	.word	0x00000082


	//----- nvinfo : EIATTR_KPARAM_INFO
	.align		4
.L_120:
        /*0008*/ 	.byte	0x04, 0x17
        /*000a*/ 	.short	(.L_122 - .L_121)
.L_121:
        /*000c*/ 	.word	0x00000000
        /*0010*/ 	.short	0x0000
        /*0012*/ 	.short	0x0000
        /*0014*/ 	.byte	0x00, 0xf0, 0x01, 0x2e


	//----- nvinfo : EIATTR_SPARSE_MMA_MASK
	.align		4
.L_122:
        /*0018*/ 	.byte	0x03, 0x50
        /*001a*/ 	.short	0x0000


	//----- nvinfo : EIATTR_MAXREG_COUNT
	.align		4
        /*001c*/ 	.byte	0x03, 0x1b
        /*001e*/ 	.short	0x00a8


	//----- nvinfo : EIATTR_MERCURY_ISA_VERSION
	.align		4
        /*0020*/ 	.byte	0x03, 0x5f
        /*0022*/ 	.short	0x0101


	//----- nvinfo : EIATTR_VRC_CTA_INIT_COUNT
	.align		4
        /*0024*/ 	.byte	0x02, 0x4a
	.zero		1
	.zero		1


	//----- nvinfo : EIATTR_EXIT_INSTR_OFFSETS
	.align		4
        /*0028*/ 	.byte	0x04, 0x1c
        /*002a*/ 	.short	(.L_124 - .L_123)


	//   ....[0]....
.L_123:
        /*002c*/ 	.word	0x00000010


	//----- nvinfo : EIATTR_MAX_THREADS
	.align		4
.L_124:
        /*0030*/ 	.byte	0x04, 0x05
        /*0032*/ 	.short	(.L_126 - .L_125)
.L_125:
        /*0034*/ 	.word	0x00000180
        /*0038*/ 	.word	0x00000001
        /*003c*/ 	.word	0x00000001


	//----- nvinfo : EIATTR_CBANK_PARAM_SIZE
	.align		4
.L_126:
        /*0040*/ 	.byte	0x03, 0x19
        /*0042*/ 	.short	0x0b80


	//----- nvinfo : EIATTR_PARAM_CBANK
	.align		4
        /*0044*/ 	.byte	0x04, 0x0a
        /*0046*/ 	.short	(.L_128 - .L_127)
	.align		4
.L_127:
        /*0048*/ 	.word	index@(.nv.constant0._ZN7cutlass13device_kernelIN5flash11enable_sm90INS1_16FlashAttnFwdSm90INS1_25CollectiveMainloopFwdSm90ILi2EN4cute5tupleIJNS5_1CILi1EEES8_S8_EEENS6_IJNS7_ILi128EEESA_NS7_ILi192EEEEEELi192ENS_12float_e4m3_tEfNS_4arch4Sm90ELb0ELb1ELb1ELb0ELb0ELb0ELb0ELb1ELb1ELb0ELb0ELb0EEENS1_21CollectiveEpilogueFwdINS6_IJSA_SB_SA_EEES9_NS_10bfloat16_tESF_Li256ELb0ELb0ELb0ELb1EEENS1_30DynamicPersistentTileSchedulerILi256ELi128ELb0ELb0ELb1EEEEEEEEEvNT_6ParamsE)
        /*004c*/ 	.short	0x0380
        /*004e*/ 	.short	0x0b80


	//----- nvinfo : EIATTR_SW_WAR
	.align		4
.L_128:
        /*0050*/ 	.byte	0x04, 0x36
        /*0052*/ 	.short	(.L_130 - .L_129)
.L_129:
        /*0054*/ 	.word	0x00000008
.L_130:


//--------------------- .nv.info._ZN7cutlass13device_kernelIN5flash11enable_sm90INS1_16FlashAttnFwdSm90INS1_25CollectiveMainloopFwdSm90ILi2EN4cute5tupleIJNS5_1CILi1EEES8_S8_EEENS6_IJNS7_ILi128EEESA_NS7_ILi192EEEEEELi192ENS_12float_e4m3_tEfNS_4arch4Sm90ELb0ELb1ELb1ELb1ELb0ELb0ELb0ELb1ELb1ELb0ELb0ELb0EEENS1_21CollectiveEpilogueFwdINS6_IJSA_SB_SA_EEES9_NS_10bfloat16_tESF_Li256ELb1ELb0ELb0ELb1EEENS1_36VarlenDynamicPersistentTileSchedulerILi128ELi128ELi256ELi128ELb0ELb0ELb1ELb1ELb0ELb1EEEEEEEEEvNT_6ParamsE --------------------------
	.section	.nv.info._ZN7cutlass13device_kernelIN5flash11enable_sm90INS1_16FlashAttnFwdSm90INS1_25CollectiveMainloopFwdSm90ILi2EN4cute5tupleIJNS5_1CILi1EEES8_S8_EEENS6_IJNS7_ILi128EEESA_NS7_ILi192EEEEEELi192ENS_12float_e4m3_tEfNS_4arch4Sm90ELb0ELb1ELb1ELb1ELb0ELb0ELb0ELb1ELb1ELb0ELb0ELb0EEENS1_21CollectiveEpilogueFwdINS6_IJSA_SB_SA_EEES9_NS_10bfloat16_tESF_Li256ELb1ELb0ELb0ELb1EEENS1_36VarlenDynamicPersistentTileSchedulerILi128ELi128ELi256ELi128ELb0ELb0ELb1ELb1ELb0ELb1EEEEEEEEEvNT_6ParamsE,"",@"SHT_CUDA_INFO"
	.sectionflags	@""
	.align	4


	//----- nvinfo : EIATTR_CUDA_API_VERSION
	.align		4
        /*0000*/ 	.byte	0x04, 0x37
        /*0002*/ 	.short	(.L_132 - .L_131)
.L_131:
        /*0004*/ 	.word	0x00000082


	//----- nvinfo : EIATTR_KPARAM_INFO
	.align		4
.L_132:
        /*0008*/ 	.byte	0x04, 0x17
        /*000a*/ 	.short	(.L_134 - .L_133)
.L_133:
        /*000c*/ 	.word	0x00000000
        /*0010*/ 	.short	0x0000
        /*0012*/ 	.short	0x0000
        /*0014*/ 	.byte	0x00, 0xf0, 0x01, 0x28


	//----- nvinfo : EIATTR_SPARSE_MMA_MASK
	.align		4
.L_134:
        /*0018*/ 	.byte	0x03, 0x50
        /*001a*/ 	.short	0x0000


	//----- nvinfo : EIATTR_MAXREG_COUNT
	.align		4
        /*001c*/ 	.byte	0x03, 0x1b
        /*001e*/ 	.short	0x00a8


	//----- nvinfo : EIATTR_MERCURY_ISA_VERSION
	.align		4
        /*0020*/ 	.byte	0x03, 0x5f
        /*0022*/ 	.short	0x0101


	//----- nvinfo : EIATTR_VRC_CTA_INIT_COUNT
	.align		4
        /*0024*/ 	.byte	0x02, 0x4a
	.zero		1
	.zero		1


	//----- nvinfo : EIATTR_EXIT_INSTR_OFFSETS
	.align		4
        /*0028*/ 	.byte	0x04, 0x1c
        /*002a*/ 	.short	(.L_136 - .L_135)


	//   ....[0]....
.L_135:
        /*002c*/ 	.word	0x00000010


	//----- nvinfo : EIATTR_MAX_THREADS
	.align		4
.L_136:
        /*0030*/ 	.byte	0x04, 0x05
        /*0032*/ 	.short	(.L_138 - .L_137)
.L_137:
        /*0034*/ 	.word	0x00000180
        /*0038*/ 	.word	0x00000001
        /*003c*/ 	.word	0x00000001


	//----- nvinfo : EIATTR_CBANK_PARAM_SIZE
	.align		4
.L_138:
        /*0040*/ 	.byte	0x03, 0x19
        /*0042*/ 	.short	0x0a00


	//----- nvinfo : EIATTR_PARAM_CBANK
	.align		4
        /*0044*/ 	.byte	0x04, 0x0a
        /*0046*/ 	.short	(.L_140 - .L_139)
	.align		4
.L_139:
        /*0048*/ 	.word	index@(.nv.constant0._ZN7cutlass13device_kernelIN5flash11enable_sm90INS1_16FlashAttnFwdSm90INS1_25CollectiveMainloopFwdSm90ILi2EN4cute5tupleIJNS5_1CILi1EEES8_S8_EEENS6_IJNS7_ILi128EEESA_NS7_ILi192EEEEEELi192ENS_12float_e4m3_tEfNS_4arch4Sm90ELb0ELb1ELb1ELb1ELb0ELb0ELb0ELb1ELb1ELb0ELb0ELb0EEENS1_21CollectiveEpilogueFwdINS6_IJSA_SB_SA_EEES9_NS_10bfloat16_tESF_Li256ELb1ELb0ELb0ELb1EEENS1_36VarlenDynamicPersistentTileSchedulerILi128ELi128ELi256ELi128ELb0ELb0ELb1ELb1ELb0ELb1EEEEEEEEEvNT_6ParamsE)
        /*004c*/ 	.short	0x0380
        /*004e*/ 	.short	0x0a00


	//----- nvinfo : EIATTR_SW_WAR
	.align		4
.L_140:
        /*0050*/ 	.byte	0x04, 0x36
        /*0052*/ 	.short	(.L_142 - .L_141)
.L_141:
        /*0054*/ 	.word	0x00000008
.L_142:


//--------------------- .nv.info._ZN7cutlass13device_kernelIN5flash11enable_sm90INS1_16FlashAttnFwdSm90INS1_25CollectiveMainloopFwdSm90ILi2EN4cute5tupleIJNS5_1CILi1EEES8_S8_EEENS6_IJNS7_ILi128EEESA_NS7_ILi192EEEEEELi192ENS_12float_e4m3_tEfNS_4arch4Sm90ELb0ELb1ELb1ELb1ELb0ELb1ELb0ELb1ELb1ELb0ELb0ELb0EEENS1_21CollectiveEpilogueFwdINS6_IJSA_SB_SA_EEES9_NS_10bfloat16_tESF_Li256ELb1ELb0ELb0ELb1EEENS1_36VarlenDynamicPersistentTileSchedulerILi128ELi128ELi256ELi128ELb0ELb0ELb1ELb1ELb0ELb1EEEEEEEEEvNT_6ParamsE --------------------------
	.section	.nv.info._ZN7cutlass13device_kernelIN5flash11enable_sm90INS1_16FlashAttnFwdSm90INS1_25CollectiveMainloopFwdSm90ILi2EN4cute5tupleIJNS5_1CILi1EEES8_S8_EEENS6_IJNS7_ILi128EEESA_NS7_ILi192EEEEEELi192ENS_12float_e4m3_tEfNS_4arch4Sm90ELb0ELb1ELb1ELb1ELb0ELb1ELb0ELb1ELb1ELb0ELb0ELb0EEENS1_21CollectiveEpilogueFwdINS6_IJSA_SB_SA_EEES9_NS_10bfloat16_tESF_Li256ELb1ELb0ELb0ELb1EEENS1_36VarlenDynamicPersistentTileSchedulerILi128ELi128ELi256ELi128ELb0ELb0ELb1ELb1ELb0ELb1EEEEEEEEEvNT_6ParamsE,"",@"SHT_CUDA_INFO"
	.sectionflags	@""
	.align	4


	//----- nvinfo : EIATTR_CUDA_API_VERSION
	.align		4
        /*0000*/ 	.byte	0x04, 0x37
        /*0002*/ 	.short	(.L_144 - .L_143)
.L_143:
        /*0004*/ 	.word	0x00000082


	//----- nvinfo : EIATTR_KPARAM_INFO
	.align		4
.L_144:
        /*0008*/ 	.byte	0x04, 0x17
        /*000a*/ 	.short	(.L_146 - .L_145)
.L_145:
        /*000c*/ 	.word	0x00000000
        /*0010*/ 	.short	0x0000
        /*0012*/ 	.short	0x0000
        /*0014*/ 	.byte	0x00, 0xf0, 0x01, 0x28


	//----- nvinfo : EIATTR_SPARSE_MMA_MASK
	.align		4
.L_146:
        /*0018*/ 	.byte	0x03, 0x50
        /*001a*/ 	.short	0x0000


	//----- nvinfo : EIATTR_MAXREG_COUNT
	.align		4
        /*001c*/ 	.byte	0x03, 0x1b
        /*001e*/ 	.short	0x00a8


	//----- nvinfo : EIATTR_MERCURY_ISA_VERSION
	.align		4
        /*0020*/ 	.byte	0x03, 0x5f
        /*0022*/ 	.short	0x0101


	//----- nvinfo : EIATTR_VRC_CTA_INIT_COUNT
	.align		4
        /*0024*/ 	.byte	0x02, 0x4a
	.zero		1
	.zero		1


	//----- nvinfo : EIATTR_EXIT_INSTR_OFFSETS
	.align		4
        /*0028*/ 	.byte	0x04, 0x1c
        /*002a*/ 	.short	(.L_148 - .L_147)


	//   ....[0]....
.L_147:
        /*002c*/ 	.word	0x00000010


	//----- nvinfo : EIATTR_MAX_THREADS
	.align		4
.L_148:
        /*0030*/ 	.byte	0x04, 0x05
        /*0032*/ 	.short	(.L_150 - .L_149)
.L_149:
        /*0034*/ 	.word	0x00000180
        /*0038*/ 	.word	0x00000001
        /*003c*/ 	.word	0x00000001


	//----- nvinfo : EIATTR_CBANK_PARAM_SIZE
	.align		4
.L_150:
        /*0040*/ 	.byte	0x03, 0x19
        /*0042*/ 	.short	0x0a00


	//----- nvinfo : EIATTR_PARAM_CBANK
	.align		4
        /*0044*/ 	.byte	0x04, 0x0a
        /*0046*/ 	.short	(.L_152 - .L_151)
	.align		4
.L_151:
        /*0048*/ 	.word	index@(.nv.constant0._ZN7cutlass13device_kernelIN5flash11enable_sm90INS1_16FlashAttnFwdSm90INS1_25CollectiveMainloopFwdSm90ILi2EN4cute5tupleIJNS5_1CILi1EEES8_S8_EEENS6_IJNS7_ILi128EEESA_NS7_ILi192EEEEEELi192ENS_12float_e4m3_tEfNS_4arch4Sm90ELb0ELb1ELb1ELb1ELb0ELb1ELb0ELb1ELb1ELb0ELb0ELb0EEENS1_21CollectiveEpilogueFwdINS6_IJSA_SB_SA_EEES9_NS_10bfloat16_tESF_Li256ELb1ELb0ELb0ELb1EEENS1_36VarlenDynamicPersistentTileSchedulerILi128ELi128ELi256ELi128ELb0ELb0ELb1ELb1ELb0ELb1EEEEEEEEEvNT_6ParamsE)
        /*004c*/ 	.short	0x0380
        /*004e*/ 	.short	0x0a00


	//----- nvinfo : EIATTR_SW_WAR
	.align		4
.L_152:
        /*0050*/ 	.byte	0x04, 0x36
        /*0052*/ 	.short	(.L_154 - .L_153)
.L_153:
        /*0054*/ 	.word	0x00000008
.L_154:


//--------------------- .nv.info._ZN7cutlass13device_kernelIN5flash11enable_sm90INS1_16FlashAttnFwdSm90INS1_25CollectiveMainloopFwdSm90ILi2EN4cute5tupleIJNS5_1CILi1EEES8_S8_EEENS6_IJNS7_ILi128EEENS7_ILi160EEENS7_ILi192EEEEEELi192ENS_12float_e4m3_tEfNS_4arch4Sm90ELb1ELb0ELb1ELb0ELb0ELb0ELb0ELb1ELb1ELb0ELb0ELb0EEENS1_21CollectiveEpilogueFwdINS6_IJSA_SC_SB_EEES9_NS_10bfloat16_tESG_Li256ELb0ELb0ELb0ELb1EEENS1_30DynamicPersistentTileSchedulerILi256ELi128ELb0ELb0ELb1EEEEEEEEEvNT_6ParamsE --------------------------
	.section	.nv.info._ZN7cutlass13device_kernelIN5flash11enable_sm90INS1_16FlashAttnFwdSm90INS1_25CollectiveMainloopFwdSm90ILi2EN4cute5tupleIJNS5_1CILi1EEES8_S8_EEENS6_IJNS7_ILi128EEENS7_ILi160EEENS7_ILi192EEEEEELi192ENS_12float_e4m3_tEfNS_4arch4Sm90ELb1ELb0ELb1ELb0ELb0ELb0ELb0ELb1ELb1ELb0ELb0ELb0EEENS1_21CollectiveEpilogueFwdINS6_IJSA_SC_SB_EEES9_NS_10bfloat16_tESG_Li256ELb0ELb0ELb0ELb1EEENS1_30DynamicPersistentTileSchedulerILi256ELi128ELb0ELb0ELb1EEEEEEEEEvNT_6ParamsE,"",@"SHT_CUDA_INFO"
	.sectionflags	@""
	.align	4


	//----- nvinfo : EIATTR_CUDA_API_VERSION
	.align		4
        /*0000*/ 	.byte	0x04, 0x37
        /*0002*/ 	.short	(.L_156 - .L_155)
.L_155:
        /*0004*/ 	.word	0x00000082


	//----- nvinfo : EIATTR_KPARAM_INFO
	.align		4
.L_156:
        /*0008*/ 	.byte	0x04, 0x17
        /*000a*/ 	.short	(.L_158 - .L_157)
.L_157:
        /*000c*/ 	.word	0x00000000
        /*0010*/ 	.short	0x0000
        /*0012*/ 	.short	0x0000
        /*0014*/ 	.byte	0x00, 0xf0, 0x01, 0x2e


	//----- nvinfo : EIATTR_SPARSE_MMA_MASK
	.align		4
.L_158:
        /*0018*/ 	.byte	0x03, 0x50
        /*001a*/ 	.short	0x0000


	//----- nvinfo : EIATTR_MAXREG_COUNT
	.align		4
        /*001c*/ 	.byte	0x03, 0x1b
        /*001e*/ 	.short	0x00a8


	//----- nvinfo : EIATTR_MERCURY_ISA_VERSION
	.align		4
        /*0020*/ 	.byte	0x03, 0x5f
        /*0022*/ 	.short	0x0101


	//----- nvinfo : EIATTR_VRC_CTA_INIT_COUNT
	.align		4
        /*0024*/ 	.byte	0x02, 0x4a
	.zero		1
	.zero		1


	//----- nvinfo : EIATTR_EXIT_INSTR_OFFSETS
	.align		4
        /*0028*/ 	.byte	0x04, 0x1c
        /*002a*/ 	.short	(.L_160 - .L_159)


	//   ....[0]....
.L_159:
        /*002c*/ 	.word	0x00000010


	//----- nvinfo : EIATTR_MAX_THREADS
	.align		4
.L_160:
        /*0030*/ 	.byte	0x04, 0x05
        /*0032*/ 	.short	(.L_162 - .L_161)
.L_161:
        /*0034*/ 	.word	0x00000180
        /*0038*/ 	.word	0x00000001
        /*003c*/ 	.word	0x00000001


	//----- nvinfo : EIATTR_CBANK_PARAM_SIZE
	.align		4
.L_162:
        /*0040*/ 	.byte	0x03, 0x19
        /*0042*/ 	.short	0x0b80


	//----- nvinfo : EIATTR_PARAM_CBANK
	.align		4
        /*0044*/ 	.byte	0x04, 0x0a
        /*0046*/ 	.short	(.L_164 - .L_163)
	.align		4
.L_163:
        /*0048*/ 	.word	index@(.nv.constant0._ZN7cutlass13device_kernelIN5flash11enable_sm90INS1_16FlashAttnFwdSm90INS1_25CollectiveMainloopFwdSm90ILi2EN4cute5tupleIJNS5_1CILi1EEES8_S8_EEENS6_IJNS7_ILi128EEENS7_ILi160EEENS7_ILi192EEEEEELi192ENS_12float_e4m3_tEfNS_4arch4Sm90ELb1ELb0ELb1ELb0ELb0ELb0ELb0ELb1ELb1ELb0ELb0ELb0EEENS1_21CollectiveEpilogueFwdINS6_IJSA_SC_SB_EEES9_NS_10bfloat16_tESG_Li256ELb0ELb0ELb0ELb1EEENS1_30DynamicPersistentTileSchedulerILi256ELi128ELb0ELb0ELb1EEEEEEEEEvNT_6ParamsE)
        /*004c*/ 	.short	0x0380
        /*004e*/ 	.short	0x0b80


	//----- nvinfo : EIATTR_SW_WAR
	.align		4
.L_164:
        /*0050*/ 	.byte	0x04, 0x36
        /*0052*/ 	.short	(.L_166 - .L_165)
.L_165:
        /*0054*/ 	.word	0x00000008
.L_166:


//--------------------- .nv.info._ZN7cutlass13device_kernelIN5flash11enable_sm90INS1_16FlashAttnFwdSm90INS1_25CollectiveMainloopFwdSm90ILi2EN4cute5tupleIJNS5_1CILi1EEES8_S8_EEENS6_IJNS7_ILi128EEENS7_ILi160EEENS7_ILi192EEEEEELi192ENS_12float_e4m3_tEfNS_4arch4Sm90ELb1ELb0ELb1ELb1ELb0ELb0ELb0ELb1ELb1ELb0ELb0ELb0EEENS1_21CollectiveEpilogueFwdINS6_IJSA_SC_SB_EEES9_NS_10bfloat16_tESG_Li256ELb1ELb0ELb0ELb1EEENS1_36VarlenDynamicPersistentTileSchedulerILi128ELi160ELi256ELi128ELb0ELb0ELb1ELb1ELb1ELb1EEEEEEEEEvNT_6ParamsE --------------------------
	.section	.nv.info._ZN7cutlass13device_kernelIN5flash11enable_sm90INS1_16FlashAttnFwdSm90INS1_25CollectiveMainloopFwdSm90ILi2EN4cute5tupleIJNS5_1CILi1EEES8_S8_EEENS6_IJNS7_ILi128EEENS7_ILi160EEENS7_ILi192EEEEEELi192ENS_12float_e4m3_tEfNS_4arch4Sm90ELb1ELb0ELb1ELb1ELb0ELb0ELb0ELb1ELb1ELb0ELb0ELb0EEENS1_21CollectiveEpilogueFwdINS6_IJSA_SC_SB_EEES9_NS_10bfloat16_tESG_Li256ELb1ELb0ELb0ELb1EEENS1_36VarlenDynamicPersistentTileSchedulerILi128ELi160ELi256ELi128ELb0ELb0ELb1ELb1ELb1ELb1EEEEEEEEEvNT_6ParamsE,"",@"SHT_CUDA_INFO"
	.sectionflags	@""
	.align	4


	//----- nvinfo : EIATTR_CUDA_API_VERSION
	.align		4
        /*0000*/ 	.byte	0x04, 0x37
        /*0002*/ 	.short	(.L_168 - .L_167)
.L_167:
        /*0004*/ 	.word	0x00000082


	//----- nvinfo : EIATTR_KPARAM_INFO
	.align		4
.L_168:
        /*0008*/ 	.byte	0x04, 0x17
        /*000a*/ 	.short	(.L_170 - .L_169)
.L_169:
        /*000c*/ 	.word	0x00000000
        /*0010*/ 	.short	0x0000
        /*0012*/ 	.short	0x0000
        /*0014*/ 	.byte	0x00, 0xf0, 0x01, 0x28


	//----- nvinfo : EIATTR_SPARSE_MMA_MASK
	.align		4
.L_170:
        /*0018*/ 	.byte	0x03, 0x50
        /*001a*/ 	.short	0x0000


	//----- nvinfo : EIATTR_MAXREG_COUNT
	.align		4
        /*001c*/ 	.byte	0x03, 0x1b
        /*001e*/ 	.short	0x00a8


	//----- nvinfo : EIATTR_MERCURY_ISA_VERSION
	.align		4
        /*0020*/ 	.byte	0x03, 0x5f
        /*0022*/ 	.short	0x0101


	//----- nvinfo : EIATTR_VRC_CTA_INIT_COUNT
	.align		4
        /*0024*/ 	.byte	0x02, 0x4a
	.zero		1
	.zero		1


	//----- nvinfo : EIATTR_EXIT_INSTR_OFFSETS
	.align		4
        /*0028*/ 	.byte	0x04, 0x1c
        /*002a*/ 	.short	(.L_172 - .L_171)


	//   ....[0]....
.L_171:
        /*002c*/ 	.word	0x00000010


	//----- nvinfo : EIATTR_MAX_THREADS
	.align		4
.L_172:
        /*0030*/ 	.byte	0x04, 0x05
        /*0032*/ 	.short	(.L_174 - .L_173)
.L_173:
        /*0034*/ 	.word	0x00000180
        /*0038*/ 	.word	0x00000001
        /*003c*/ 	.word	0x00000001


	//----- nvinfo : EIATTR_CBANK_PARAM_SIZE
	.align		4
.L_174:
        /*0040*/ 	.byte	0x03, 0x19
        /*0042*/ 	.short	0x0a00


	//----- nvinfo : EIATTR_PARAM_CBANK
	.align		4
        /*0044*/ 	.byte	0x04, 0x0a
        /*0046*/ 	.short	(.L_176 - .L_175)
	.align		4
.L_175:
        /*0048*/ 	.word	index@(.nv.constant0._ZN7cutlass13device_kernelIN5flash11enable_sm90INS1_16FlashAttnFwdSm90INS1_25CollectiveMainloopFwdSm90ILi2EN4cute5tupleIJNS5_1CILi1EEES8_S8_EEENS6_IJNS7_ILi128EEENS7_ILi160EEENS7_ILi192EEEEEELi192ENS_12float_e4m3_tEfNS_4arch4Sm90ELb1ELb0ELb1ELb1ELb0ELb0ELb0ELb1ELb1ELb0ELb0ELb0EEENS1_21CollectiveEpilogueFwdINS6_IJSA_SC_SB_EEES9_NS_10bfloat16_tESG_Li256ELb1ELb0ELb0ELb1EEENS1_36VarlenDynamicPersistentTileSchedulerILi128ELi160ELi256ELi128ELb0ELb0ELb1ELb1ELb1ELb1EEEEEEEEEvNT_6ParamsE)
        /*004c*/ 	.short	0x0380
        /*004e*/ 	.short	0x0a00


	//----- nvinfo : EIATTR_SW_WAR
	.align		4
.L_176:
        /*0050*/ 	.byte	0x04, 0x36
        /*0052*/ 	.short	(.L_178 - .L_177)
.L_177:
        /*0054*/ 	.word	0x00000008
.L_178:


//--------------------- .nv.info._ZN7cutlass13device_kernelIN5flash11enable_sm90INS1_16FlashAttnFwdSm90INS1_25CollectiveMainloopFwdSm90ILi2EN4cute5tupleIJNS5_1CILi1EEES8_S8_EEENS6_IJNS7_ILi128EEENS7_ILi160EEENS7_ILi192EEEEEELi192ENS_12float_e4m3_tEfNS_4arch4Sm90ELb1ELb0ELb1ELb1ELb0ELb1ELb0ELb1ELb1ELb0ELb0ELb0EEENS1_21CollectiveEpilogueFwdINS6_IJSA_SC_SB_EEES9_NS_10bfloat16_tESG_Li256ELb1ELb0ELb0ELb1EEENS1_36VarlenDynamicPersistentTileSchedulerILi128ELi160ELi256ELi128ELb0ELb0ELb1ELb1ELb1ELb1EEEEEEEEEvNT_6ParamsE --------------------------
	.section	.nv.info._ZN7cutlass13device_kernelIN5flash11enable_sm90INS1_16FlashAttnFwdSm90INS1_25CollectiveMainloopFwdSm90ILi2EN4cute5tupleIJNS5_1CILi1EEES8_S8_EEENS6_IJNS7_ILi128EEENS7_ILi160EEENS7_ILi192EEEEEELi192ENS_12float_e4m3_tEfNS_4arch4Sm90ELb1ELb0ELb1ELb1ELb0ELb1ELb0ELb1ELb1ELb0ELb0ELb0EEENS1_21CollectiveEpilogueFwdINS6_IJSA_SC_SB_EEES9_NS_10bfloat16_tESG_Li256ELb1ELb0ELb0ELb1EEENS1_36VarlenDynamicPersistentTileSchedulerILi128ELi160ELi256ELi128ELb0ELb0ELb1ELb1ELb1ELb1EEEEEEEEEvNT_6ParamsE,"",@"SHT_CUDA_INFO"
	.sectionflags	@""
	.align	4


	//----- nvinfo : EIATTR_CUDA_API_VERSION
	.align		4
        /*0000*/ 	.byte	0x04, 0x37
        /*0002*/ 	.short	(.L_180 - .L_179)
.L_179:
        /*0004*/ 	.word	0x00000082


	//----- nvinfo : EIATTR_KPARAM_INFO
	.align		4
.L_180:
        /*0008*/ 	.byte	0x04, 0x17
        /*000a*/ 	.short	(.L_182 - .L_181)
.L_181:
        /*000c*/ 	.word	0x00000000
        /*0010*/ 	.short	0x0000
        /*0012*/ 	.short	0x0000
        /*0014*/ 	.byte	0x00, 0xf0, 0x01, 0x28


	//----- nvinfo : EIATTR_SPARSE_MMA_MASK
	.align		4
.L_182:
        /*0018*/ 	.byte	0x03, 0x50
        /*001a*/ 	.short	0x0000


	//----- nvinfo : EIATTR_MAXREG_COUNT
	.align		4
        /*001c*/ 	.byte	0x03, 0x1b
        /*001e*/ 	.short	0x00a8


	//----- nvinfo : EIATTR_MERCURY_ISA_VERSION
	.align		4
        /*0020*/ 	.byte	0x03, 0x5f
        /*0022*/ 	.short	0x0101


	//----- nvinfo : EIATTR_VRC_CTA_INIT_COUNT
	.align		4
        /*0024*/ 	.byte	0x02, 0x4a
	.zero		1
	.zero		1


	//----- nvinfo : EIATTR_EXIT_INSTR_OFFSETS
	.align		4
        /*0028*/ 	.byte	0x04, 0x1c
        /*002a*/ 	.short	(.L_184 - .L_183)


	//   ....[0]....
.L_183:
        /*002c*/ 	.word	0x00000010


	//----- nvinfo : EIATTR_MAX_THREADS
	.align		4
.L_184:
        /*0030*/ 	.byte	0x04, 0x05
        /*0032*/ 	.short	(.L_186 - .L_185)
.L_185:
        /*0034*/ 	.word	0x00000180
        /*0038*/ 	.word	0x00000001
        /*003c*/ 	.word	0x00000001


	//----- nvinfo : EIATTR_CBANK_PARAM_SIZE
	.align		4
.L_186:
        /*0040*/ 	.byte	0x03, 0x19
        /*0042*/ 	.short	0x0a00


	//----- nvinfo : EIATTR_PARAM_CBANK
	.align		4
        /*0044*/ 	.byte	0x04, 0x0a
        /*0046*/ 	.short	(.L_188 - .L_187)
	.align		4
.L_187:
        /*0048*/ 	.word	index@(.nv.constant0._ZN7cutlass13device_kernelIN5flash11enable_sm90INS1_16FlashAttnFwdSm90INS1_25CollectiveMainloopFwdSm90ILi2EN4cute5tupleIJNS5_1CILi1EEES8_S8_EEENS6_IJNS7_ILi128EEENS7_ILi160EEENS7_ILi192EEEEEELi192ENS_12float_e4m3_tEfNS_4arch4Sm90ELb1ELb0ELb1ELb1ELb0ELb1ELb0ELb1ELb1ELb0ELb0ELb0EEENS1_21CollectiveEpilogueFwdINS6_IJSA_SC_SB_EEES9_NS_10bfloat16_tESG_Li256ELb1ELb0ELb0ELb1EEENS1_36VarlenDynamicPersistentTileSchedulerILi128ELi160ELi256ELi128ELb0ELb0ELb1ELb1ELb1ELb1EEEEEEEEEvNT_6ParamsE)
        /*004c*/ 	.short	0x0380
        /*004e*/ 	.short	0x0a00


	//----- nvinfo : EIATTR_SW_WAR
	.align		4
.L_188:
        /*0050*/ 	.byte	0x04, 0x36
        /*0052*/ 	.short	(.L_190 - .L_189)
.L_189:
        /*0054*/ 	.word	0x00000008
.L_190:


//--------------------- .nv.callgraph             --------------------------
	.section	.nv.callgraph,"",@"SHT_CUDA_CALLGRAPH"
	.align	4
	.sectionentsize	8
	.align		4
        /*0000*/ 	.word	0x00000000
	.align		4
        /*0004*/ 	.word	0xffffffff
	.align		4
        /*0008*/ 	.word	0x00000000
	.align		4
        /*000c*/ 	.word	0xfffffffe
	.align		4
        /*0010*/ 	.word	0x00000000
	.align		4
        /*0014*/ 	.word	0xfffffffd
	.align		4
        /*0018*/ 	.word	0x00000000
	.align		4
        /*001c*/ 	.word	0xfffffffc


//--------------------- .nv.constant4             --------------------------
	.section	.nv.constant4,"a",@progbits
	.align	8
	.align		8
.nv.constant4:
        /*0000*/ 	.dword	_ZN74_INTERNAL_78d7e6b7_38_flash_fwd_hdim192_e4m3_softcap_sm90_cu_ceb34e2a_31164cuda3std3__45__cpo5beginE
	.align		8
        /*0008*/ 	.dword	_ZN74_INTERNAL_78d7e6b7_38_flash_fwd_hdim192_e4m3_softcap_sm90_cu_ceb34e2a_31164cuda3std3__45__cpo3endE
	.align		8
        /*0010*/ 	.dword	_ZN74_INTERNAL_78d7e6b7_38_flash_fwd_hdim192_e4m3_softcap_sm90_cu_ceb34e2a_31164cuda3std3__45__cpo6cbeginE
	.align		8
        /*0018*/ 	.dword	_ZN74_INTERNAL_78d7e6b7_38_flash_fwd_hdim192_e4m3_softcap_sm90_cu_ceb34e2a_31164cuda3std3__45__cpo4cendE
	.align		8
        /*0020*/ 	.dword	_ZN74_INTERNAL_78d7e6b7_38_flash_fwd_hdim192_e4m3_softcap_sm90_cu_ceb34e2a_31164cuda3std3__476_GLOBAL__N__78d7e6b7_38_flash_fwd_hdim192_e4m3_softcap_sm90_cu_ceb34e2a_31166ignoreE
	.align		8
        /*0028*/ 	.dword	_ZN74_INTERNAL_78d7e6b7_38_flash_fwd_hdim192_e4m3_softcap_sm90_cu_ceb34e2a_31164cuda3std3__419piecewise_constructE
	.align		8
        /*0030*/ 	.dword	_ZN74_INTERNAL_78d7e6b7_38_flash_fwd_hdim192_e4m3_softcap_sm90_cu_ceb34e2a_31164cuda3std3__48in_placeE
	.align		8
        /*0038*/ 	.dword	_ZN74_INTERNAL_78d7e6b7_38_flash_fwd_hdim192_e4m3_softcap_sm90_cu_ceb34e2a_31164cuda3std6ranges3__45__cpo4swapE
	.align		8
        /*0040*/ 	.dword	_ZN74_INTERNAL_78d7e6b7_38_flash_fwd_hdim192_e4m3_softcap_sm90_cu_ceb34e2a_31164cuda3std6ranges3__45__cpo9iter_moveE
	.align		8
        /*0048*/ 	.dword	_ZN74_INTERNAL_78d7e6b7_38_flash_fwd_hdim192_e4m3_softcap_sm90_cu_ceb34e2a_31164cute7productE
	.align		8
        /*0050*/ 	.dword	_ZN74_INTERNAL_78d7e6b7_38_flash_fwd_hdim192_e4m3_softcap_sm90_cu_ceb34e2a_31164cute1_E


//--------------------- .text._ZN7cutlass13device_kernelIN5flash11enable_sm90INS1_16FlashAttnFwdSm90INS1_25CollectiveMainloopFwdSm90ILi2EN4cute5tupleIJNS5_1CILi1EEES8_S8_EEENS6_IJNS7_ILi128EEENS7_ILi160EEENS7_ILi192EEEEEELi192ENS_12float_e4m3_tEfNS_4arch4Sm90ELb0ELb0ELb1ELb0ELb0ELb0ELb0ELb1ELb1ELb0ELb0ELb0EEENS1_21CollectiveEpilogueFwdINS6_IJSA_SC_SB_EEES9_NS_10bfloat16_tESG_Li256ELb0ELb0ELb0ELb1EEENS1_29StaticPersistentTileSchedulerILb0EEEEEEEEEvNT_6ParamsE --------------------------
	.section	.text._ZN7cutlass13device_kernelIN5flash11enable_sm90INS1_16FlashAttnFwdSm90INS1_25CollectiveMainloopFwdSm90ILi2EN4cute5tupleIJNS5_1CILi1EEES8_S8_EEENS6_IJNS7_ILi128EEENS7_ILi160EEENS7_ILi192EEEEEELi192ENS_12float_e4m3_tEfNS_4arch4Sm90ELb0ELb0ELb1ELb0ELb0ELb0ELb0ELb1ELb1ELb0ELb0ELb0EEENS1_21CollectiveEpilogueFwdINS6_IJSA_SC_SB_EEES9_NS_10bfloat16_tESG_Li256ELb0ELb0ELb0ELb1EEENS1_29StaticPersistentTileSchedulerILb0EEEEEEEEEvNT_6ParamsE,"ax",@progbits
	.align	128
.text._ZN7cutlass13device_kernelIN5flash11enable_sm90INS1_16FlashAttnFwdSm90INS1_25CollectiveMainloopFwdSm90ILi2EN4cute5tupleIJNS5_1CILi1EEES8_S8_EEENS6_IJNS7_ILi128EEENS7_ILi160EEENS7_ILi192EEEEEELi192ENS_12float_e4m3_tEfNS_4arch4Sm90ELb0ELb0ELb1ELb0ELb0ELb0ELb0ELb1ELb1ELb0ELb0ELb0EEENS1_21CollectiveEpilogueFwdINS6_IJSA_SC_SB_EEES9_NS_10bfloat16_tESG_Li256ELb0ELb0ELb0ELb1EEENS1_29StaticPersistentTileSchedulerILb0EEEEEEEEEvNT_6ParamsE:
        .type           _ZN7cutlass13device_kernelIN5flash11enable_sm90INS1_16FlashAttnFwdSm90INS1_25CollectiveMainloopFwdSm90ILi2EN4cute5tupleIJNS5_1CILi1EEES8_S8_EEENS6_IJNS7_ILi128EEENS7_ILi160EEENS7_ILi192EEEEEELi192ENS_12float_e4m3_tEfNS_4arch4Sm90ELb0ELb0ELb1ELb0ELb0ELb0ELb0ELb1ELb1ELb0ELb0ELb0EEENS1_21CollectiveEpilogueFwdINS6_IJSA_SC_SB_EEES9_NS_10bfloat16_tESG_Li256ELb0ELb0ELb0ELb1EEENS1_29StaticPersistentTileSchedulerILb0EEEEEEEEEvNT_6ParamsE,@function
        .size           _ZN7cutlass13device_kernelIN5flash11enable_sm90INS1_16FlashAttnFwdSm90INS1_25CollectiveMainloopFwdSm90ILi2EN4cute5tupleIJNS5_1CILi1EEES8_S8_EEENS6_IJNS7_ILi128EEENS7_ILi160EEENS7_ILi192EEEEEELi192ENS_12float_e4m3_tEfNS_4arch4Sm90ELb0ELb0ELb1ELb0ELb0ELb0ELb0ELb1ELb1ELb0ELb0ELb0EEENS1_21CollectiveEpilogueFwdINS6_IJSA_SC_SB_EEES9_NS_10bfloat16_tESG_Li256ELb0ELb0ELb0ELb1EEENS1_29StaticPersistentTileSchedulerILb0EEEEEEEEEvNT_6ParamsE,(.L_x_10 - _ZN7cutlass13device_kernelIN5flash11enable_sm90INS1_16FlashAttnFwdSm90INS1_25CollectiveMainloopFwdSm90ILi2EN4cute5tupleIJNS5_1CILi1EEES8_S8_EEENS6_IJNS7_ILi128EEENS7_ILi160EEENS7_ILi192EEEEEELi192ENS_12float_e4m3_tEfNS_4arch4Sm90ELb0ELb0ELb1ELb0ELb0ELb0ELb0ELb1ELb1ELb0ELb0ELb0EEENS1_21CollectiveEpilogueFwdINS6_IJSA_SC_SB_EEES9_NS_10bfloat16_tESG_Li256ELb0ELb0ELb0ELb1EEENS1_29StaticPersistentTileSchedulerILb0EEEEEEEEEvNT_6ParamsE)
        .other          _ZN7cutlass13device_kernelIN5flash11enable_sm90INS1_16FlashAttnFwdSm90INS1_25CollectiveMainloopFwdSm90ILi2EN4cute5tupleIJNS5_1CILi1EEES8_S8_EEENS6_IJNS7_ILi128EEENS7_ILi160EEENS7_ILi192EEEEEELi192ENS_12float_e4m3_tEfNS_4arch4Sm90ELb0ELb0ELb1ELb0ELb0ELb0ELb0ELb1ELb1ELb0ELb0ELb0EEENS1_21CollectiveEpilogueFwdINS6_IJSA_SC_SB_EEES9_NS_10bfloat16_tESG_Li256ELb0ELb0ELb0ELb1EEENS1_29StaticPersistentTileSchedulerILb0EEEEEEEEEvNT_6ParamsE,@"STO_CUDA_ENTRY STV_DEFAULT"
_ZN7cutlass13device_kernelIN5flash11enable_sm90INS1_16FlashAttnFwdSm90INS1_25CollectiveMainloopFwdSm90ILi2EN4cute5tupleIJNS5_1CILi1EEES8_S8_EEENS6_IJNS7_ILi128EEENS7_ILi160EEENS7_ILi192EEEEEELi192ENS_12float_e4m3_tEfNS_4arch4Sm90ELb0ELb0ELb1ELb0ELb0ELb0ELb0ELb1ELb1ELb0ELb0ELb0EEENS1_21CollectiveEpilogueFwdINS6_IJSA_SC_SB_EEES9_NS_10bfloat16_tESG_Li256ELb0ELb0ELb0ELb1EEENS1_29StaticPersistentTileSchedulerILb0EEEEEEEEEvNT_6ParamsE:
[----:B------:R-:W-:Y:S01]  /*0000*/  LDC R1, c[0x0][0x37c] ;  /* 0x0000df00ff017b82 */ /* 0x000fe20000000800 */
[----:B------:R-:W-:Y:S05]  /*0010*/  EXIT ;  /* 0x000000000000794d */ /* 0x000fea0003800000 */
.L_x_0:
[----:B------:R-:W-:-:S00]  /*0020*/  BRA `(.L_x_0) ;  /* 0xfffffffc00fc7947 */ /* 0x000fc0000383ffff */
[----:B------:R-:W-:-:S00]  /*0030*/  NOP ;  /* 0x0000000000007918 */ /* 0x000fc00000000000 */
        /* <DEDUP_REMOVED lines=12> */
.L_x_10:


//--------------------- .text._ZN7cutlass13device_kernelIN5flash11enable_sm90INS1_16FlashAttnFwdSm90INS1_25CollectiveMainloopFwdSm90ILi2EN4cute5tupleIJNS5_1CILi2EEENS7_ILi1EEES9_EEENS6_IJNS7_ILi128EEENS7_ILi160EEENS7_ILi192EEEEEELi192ENS_12float_e4m3_tEfNS_4arch4Sm90ELb0ELb0ELb1ELb0ELb0ELb0ELb0ELb1ELb1ELb0ELb0ELb0EEENS1_21CollectiveEpilogueFwdINS6_IJSB_SD_SC_EEESA_NS_10bfloat16_tESH_Li256ELb0ELb0ELb0ELb1EEENS1_29StaticPersistentTileSchedulerILb0EEEEEEEEEvNT_6ParamsE --------------------------
	.section	.text._ZN7cutlass13device_kernelIN5flash11enable_sm90INS1_16FlashAttnFwdSm90INS1_25CollectiveMainloopFwdSm90ILi2EN4cute5tupleIJNS5_1CILi2EEENS7_ILi1EEES9_EEENS6_IJNS7_ILi128EEENS7_ILi160EEENS7_ILi192EEEEEELi192ENS_12float_e4m3_tEfNS_4arch4Sm90ELb0ELb0ELb1ELb0ELb0ELb0ELb0ELb1ELb1ELb0ELb0ELb0EEENS1_21CollectiveEpilogueFwdINS6_IJSB_SD_SC_EEESA_NS_10bfloat16_tESH_Li256ELb0ELb0ELb0ELb1EEENS1_29StaticPersistentTileSchedulerILb0EEEEEEEEEvNT_6ParamsE,"ax",@progbits
	.align	128
.text._ZN7cutlass13device_kernelIN5flash11enable_sm90INS1_16FlashAttnFwdSm90INS1_25CollectiveMainloopFwdSm90ILi2EN4cute5tupleIJNS5_1CILi2EEENS7_ILi1EEES9_EEENS6_IJNS7_ILi128EEENS7_ILi160EEENS7_ILi192EEEEEELi192ENS_12float_e4m3_tEfNS_4arch4Sm90ELb0ELb0ELb1ELb0ELb0ELb0ELb0ELb1ELb1ELb0ELb0ELb0EEENS1_21CollectiveEpilogueFwdINS6_IJSB_SD_SC_EEESA_NS_10bfloat16_tESH_Li256ELb0ELb0ELb0ELb1EEENS1_29StaticPersistentTileSchedulerILb0EEEEEEEEEvNT_6ParamsE:
        .type           _ZN7cutlass13device_kernelIN5flash11enable_sm90INS1_16FlashAttnFwdSm90INS1_25CollectiveMainloopFwdSm90ILi2EN4cute5tupleIJNS5_1CILi2EEENS7_ILi1EEES9_EEENS6_IJNS7_ILi128EEENS7_ILi160EEENS7_ILi192EEEEEELi192ENS_12float_e4m3_tEfNS_4arch4Sm90ELb0ELb0ELb1ELb0ELb0ELb0ELb0ELb1ELb1ELb0ELb0ELb0EEENS1_21CollectiveEpilogueFwdINS6_IJSB_SD_SC_EEESA_NS_10bfloat16_tESH_Li256ELb0ELb0ELb0ELb1EEENS1_29StaticPersistentTileSchedulerILb0EEEEEEEEEvNT_6ParamsE,@function
        .size           _ZN7cutlass13device_kernelIN5flash11enable_sm90INS1_16FlashAttnFwdSm90INS1_25CollectiveMainloopFwdSm90ILi2EN4cute5tupleIJNS5_1CILi2EEENS7_ILi1EEES9_EEENS6_IJNS7_ILi128EEENS7_ILi160EEENS7_ILi192EEEEEELi192ENS_12float_e4m3_tEfNS_4arch4Sm90ELb0ELb0ELb1ELb0ELb0ELb0ELb0ELb1ELb1ELb0ELb0ELb0EEENS1_21CollectiveEpilogueFwdINS6_IJSB_SD_SC_EEESA_NS_10bfloat16_tESH_Li256ELb0ELb0ELb0ELb1EEENS1_29StaticPersistentTileSchedulerILb0EEEEEEEEEvNT_6ParamsE,(.L_x_11 - _ZN7cutlass13device_kernelIN5flash11enable_sm90INS1_16FlashAttnFwdSm90INS1_25CollectiveMainloopFwdSm90ILi2EN4cute5tupleIJNS5_1CILi2EEENS7_ILi1EEES9_EEENS6_IJNS7_ILi128EEENS7_ILi160EEENS7_ILi192EEEEEELi192ENS_12float_e4m3_tEfNS_4arch4Sm90ELb0ELb0ELb1ELb0ELb0ELb0ELb0ELb1ELb1ELb0ELb0ELb0EEENS1_21CollectiveEpilogueFwdINS6_IJSB_SD_SC_EEESA_NS_10bfloat16_tESH_Li256ELb0ELb0ELb0ELb1EEENS1_29StaticPersistentTileSchedulerILb0EEEEEEEEEvNT_6ParamsE)
        .other          _ZN7cutlass13device_kernelIN5flash11enable_sm90INS1_16FlashAttnFwdSm90INS1_25CollectiveMainloopFwdSm90ILi2EN4cute5tupleIJNS5_1CILi2EEENS7_ILi1EEES9_EEENS6_IJNS7_ILi128EEENS7_ILi160EEENS7_ILi192EEEEEELi192ENS_12float_e4m3_tEfNS_4arch4Sm90ELb0ELb0ELb1ELb0ELb0ELb0ELb0ELb1ELb1ELb0ELb0ELb0EEENS1_21CollectiveEpilogueFwdINS6_IJSB_SD_SC_EEESA_NS_10bfloat16_tESH_Li256ELb0ELb0ELb0ELb1EEENS1_29StaticPersistentTileSchedulerILb0EEEEEEEEEvNT_6ParamsE,@"STO_CUDA_ENTRY STV_DEFAULT"
_ZN7cutlass13device_kernelIN5flash11enable_sm90INS1_16FlashAttnFwdSm90INS1_25CollectiveMainloopFwdSm90ILi2EN4cute5tupleIJNS5_1CILi2EEENS7_ILi1EEES9_EEENS6_IJNS7_ILi128EEENS7_ILi160EEENS7_ILi192EEEEEELi192ENS_12float_e4m3_tEfNS_4arch4Sm90ELb0ELb0ELb1ELb0ELb0ELb0ELb0ELb1ELb1ELb0ELb0ELb0EEENS1_21CollectiveEpilogueFwdINS6_IJSB_SD_SC_EEESA_NS_10bfloat16_tESH_Li256ELb0ELb0ELb0ELb1EEENS1_29StaticPersistentTileSchedulerILb0EEEEEEEEEvNT_6ParamsE:
[----:B------:R-:W-:Y:S01]  /*0000*/  LDC R1, c[0x0][0x37c] ;  /* 0x0000df00ff017b82 */ /* 0x000fe20000000800 */
[----:B------:R-:W-:Y:S05]  /*0010*/  EXIT ;  /* 0x000000000000794d */ /* 0x000fea0003800000 */
.L_x_1:
        /* <DEDUP_REMOVED lines=14> */
.L_x_11:


//--------------------- .text._ZN7cutlass13device_kernelIN5flash11enable_sm90INS1_16FlashAttnFwdSm90INS1_25CollectiveMainloopFwdSm90ILi2EN4cute5tupleIJNS5_1CILi1EEES8_S8_EEENS6_IJNS7_ILi128EEENS7_ILi160EEENS7_ILi192EEEEEELi192ENS_12float_e4m3_tEfNS_4arch4Sm90ELb0ELb0ELb1ELb1ELb0ELb0ELb0ELb1ELb1ELb0ELb0ELb0EEENS1_21CollectiveEpilogueFwdINS6_IJSA_SC_SB_EEES9_NS_10bfloat16_tESG_Li256ELb1ELb0ELb0ELb1EEENS1_36VarlenDynamicPersistentTileSchedulerILi128ELi160ELi256ELi128ELb0ELb0ELb1ELb0ELb1ELb1EEEEEEEEEvNT_6ParamsE --------------------------
	.section	.text._ZN7cutlass13device_kernelIN5flash11enable_sm90INS1_16FlashAttnFwdSm90INS1_25CollectiveMainloopFwdSm90ILi2EN4cute5tupleIJNS5_1CILi1EEES8_S8_EEENS6_IJNS7_ILi128EEENS7_ILi160EEENS7_ILi192EEEEEELi192ENS_12float_e4m3_tEfNS_4arch4Sm90ELb0ELb0ELb1ELb1ELb0ELb0ELb0ELb1ELb1ELb0ELb0ELb0EEENS1_21CollectiveEpilogueFwdINS6_IJSA_SC_SB_EEES9_NS_10bfloat16_tESG_Li256ELb1ELb0ELb0ELb1EEENS1_36VarlenDynamicPersistentTileSchedulerILi128ELi160ELi256ELi128ELb0ELb0ELb1ELb0ELb1ELb1EEEEEEEEEvNT_6ParamsE,"ax",@progbits
	.align	128
.text._ZN7cutlass13device_kernelIN5flash11enable_sm90INS1_16FlashAttnFwdSm90INS1_25CollectiveMainloopFwdSm90ILi2EN4cute5tupleIJNS5_1CILi1EEES8_S8_EEENS6_IJNS7_ILi128EEENS7_ILi160EEENS7_ILi192EEEEEELi192ENS_12float_e4m3_tEfNS_4arch4Sm90ELb0ELb0ELb1ELb1ELb0ELb0ELb0ELb1ELb1ELb0ELb0ELb0EEENS1_21CollectiveEpilogueFwdINS6_IJSA_SC_SB_EEES9_NS_10bfloat16_tESG_Li256ELb1ELb0ELb0ELb1EEENS1_36VarlenDynamicPersistentTileSchedulerILi128ELi160ELi256ELi128ELb0ELb0ELb1ELb0ELb1ELb1EEEEEEEEEvNT_6ParamsE:
        .type           _ZN7cutlass13device_kernelIN5flash11enable_sm90INS1_16FlashAttnFwdSm90INS1_25CollectiveMainloopFwdSm90ILi2EN4cute5tupleIJNS5_1CILi1EEES8_S8_EEENS6_IJNS7_ILi128EEENS7_ILi160EEENS7_ILi192EEEEEELi192ENS_12float_e4m3_tEfNS_4arch4Sm90ELb0ELb0ELb1ELb1ELb0ELb0ELb0ELb1ELb1ELb0ELb0ELb0EEENS1_21CollectiveEpilogueFwdINS6_IJSA_SC_SB_EEES9_NS_10bfloat16_tESG_Li256ELb1ELb0ELb0ELb1EEENS1_36VarlenDynamicPersistentTileSchedulerILi128ELi160ELi256ELi128ELb0ELb0ELb1ELb0ELb1ELb1EEEEEEEEEvNT_6ParamsE,@function
        .size           _ZN7cutlass13device_kernelIN5flash11enable_sm90INS1_16FlashAttnFwdSm90INS1_25CollectiveMainloopFwdSm90ILi2EN4cute5tupleIJNS5_1CILi1EEES8_S8_EEENS6_IJNS7_ILi128EEENS7_ILi160EEENS7_ILi192EEEEEELi192ENS_12float_e4m3_tEfNS_4arch4Sm90ELb0ELb0ELb1ELb1ELb0ELb0ELb0ELb1ELb1ELb0ELb0ELb0EEENS1_21CollectiveEpilogueFwdINS6_IJSA_SC_SB_EEES9_NS_10bfloat16_tESG_Li256ELb1ELb0ELb0ELb1EEENS1_36VarlenDynamicPersistentTileSchedulerILi128ELi160ELi256ELi128ELb0ELb0ELb1ELb0ELb1ELb1EEEEEEEEEvNT_6ParamsE,(.L_x_12 - _ZN7cutlass13device_kernelIN5flash11enable_sm90INS1_16FlashAttnFwdSm90INS1_25CollectiveMainloopFwdSm90ILi2EN4cute5tupleIJNS5_1CILi1EEES8_S8_EEENS6_IJNS7_ILi128EEENS7_ILi160EEENS7_ILi192EEEEEELi192ENS_12float_e4m3_tEfNS_4arch4Sm90ELb0ELb0ELb1ELb1ELb0ELb0ELb0ELb1ELb1ELb0ELb0ELb0EEENS1_21CollectiveEpilogueFwdINS6_IJSA_SC_SB_EEES9_NS_10bfloat16_tESG_Li256ELb1ELb0ELb0ELb1EEENS1_36VarlenDynamicPersistentTileSchedulerILi128ELi160ELi256ELi128ELb0ELb0ELb1ELb0ELb1ELb1EEEEEEEEEvNT_6ParamsE)
        .other          _ZN7cutlass13device_kernelIN5flash11enable_sm90INS1_16FlashAttnFwdSm90INS1_25CollectiveMainloopFwdSm90ILi2EN4cute5tupleIJNS5_1CILi1EEES8_S8_EEENS6_IJNS7_ILi128EEENS7_ILi160EEENS7_ILi192EEEEEELi192ENS_12float_e4m3_tEfNS_4arch4Sm90ELb0ELb0ELb1ELb1ELb0ELb0ELb0ELb1ELb1ELb0ELb0ELb0EEENS1_21CollectiveEpilogueFwdINS6_IJSA_SC_SB_EEES9_NS_10bfloat16_tESG_Li256ELb1ELb0ELb0ELb1EEENS1_36VarlenDynamicPersistentTileSchedulerILi128ELi160ELi256ELi128ELb0ELb0ELb1ELb0ELb1ELb1EEEEEEEEEvNT_6ParamsE,@"STO_CUDA_ENTRY STV_DEFAULT"
_ZN7cutlass13device_kernelIN5flash11enable_sm90INS1_16FlashAttnFwdSm90INS1_25CollectiveMainloopFwdSm90ILi2EN4cute5tupleIJNS5_1CILi1EEES8_S8_EEENS6_IJNS7_ILi128EEENS7_ILi160EEENS7_ILi192EEEEEELi192ENS_12float_e4m3_tEfNS_4arch4Sm90ELb0ELb0ELb1ELb1ELb0ELb0ELb0ELb1ELb1ELb0ELb0ELb0EEENS1_21CollectiveEpilogueFwdINS6_IJSA_SC_SB_EEES9_NS_10bfloat16_tESG_Li256ELb1ELb0ELb0ELb1EEENS1_36VarlenDynamicPersistentTileSchedulerILi128ELi160ELi256ELi128ELb0ELb0ELb1ELb0ELb1ELb1EEEEEEEEEvNT_6ParamsE:
[----:B------:R-:W-:Y:S01]  /*0000*/  LDC R1, c[0x0][0x37c] ;  /* 0x0000df00ff017b82 */ /* 0x000fe20000000800 */
[----:B------:R-:W-:Y:S05]  /*0010*/  EXIT ;  /* 0x000000000000794d */ /* 0x000fea0003800000 */
.L_x_2:
        /* <DEDUP_REMOVED lines=14> */
.L_x_12:


//--------------------- .text._ZN7cutlass13device_kernelIN5flash11enable_sm90INS1_16FlashAttnFwdSm90INS1_25CollectiveMainloopFwdSm90ILi2EN4cute5tupleIJNS5_1CILi1EEES8_S8_EEENS6_IJNS7_ILi128EEENS7_ILi160EEENS7_ILi192EEEEEELi192ENS_12float_e4m3_tEfNS_4arch4Sm90ELb0ELb0ELb1ELb1ELb0ELb1ELb0ELb1ELb1ELb0ELb0ELb0EEENS1_21CollectiveEpilogueFwdINS6_IJSA_SC_SB_EEES9_NS_10bfloat16_tESG_Li256ELb1ELb0ELb0ELb1EEENS1_36VarlenDynamicPersistentTileSchedulerILi128ELi160ELi256ELi128ELb0ELb0ELb1ELb0ELb1ELb1EEEEEEEEEvNT_6ParamsE --------------------------
	.section	.text._ZN7cutlass13device_kernelIN5flash11enable_sm90INS1_16FlashAttnFwdSm90INS1_25CollectiveMainloopFwdSm90ILi2EN4cute5tupleIJNS5_1CILi1EEES8_S8_EEENS6_IJNS7_ILi128EEENS7_ILi160EEENS7_ILi192EEEEEELi192ENS_12float_e4m3_tEfNS_4arch4Sm90ELb0ELb0ELb1ELb1ELb0ELb1ELb0ELb1ELb1ELb0ELb0ELb0EEENS1_21CollectiveEpilogueFwdINS6_IJSA_SC_SB_EEES9_NS_10bfloat16_tESG_Li256ELb1ELb0ELb0ELb1EEENS1_36VarlenDynamicPersistentTileSchedulerILi128ELi160ELi256ELi128ELb0ELb0ELb1ELb0ELb1ELb1EEEEEEEEEvNT_6ParamsE,"ax",@progbits
	.align	128
.text._ZN7cutlass13device_kernelIN5flash11enable_sm90INS1_16FlashAttnFwdSm90INS1_25CollectiveMainloopFwdSm90ILi2EN4cute5tupleIJNS5_1CILi1EEES8_S8_EEENS6_IJNS7_ILi128EEENS7_ILi160EEENS7_ILi192EEEEEELi192ENS_12float_e4m3_tEfNS_4arch4Sm90ELb0ELb0ELb1ELb1ELb0ELb1ELb0ELb1ELb1ELb0ELb0ELb0EEENS1_21CollectiveEpilogueFwdINS6_IJSA_SC_SB_EEES9_NS_10bfloat16_tESG_Li256ELb1ELb0ELb0ELb1EEENS1_36VarlenDynamicPersistentTileSchedulerILi128ELi160ELi256ELi128ELb0ELb0ELb1ELb0ELb1ELb1EEEEEEEEEvNT_6ParamsE:
        .type           _ZN7cutlass13device_kernelIN5flash11enable_sm90INS1_16FlashAttnFwdSm90INS1_25CollectiveMainloopFwdSm90ILi2EN4cute5tupleIJNS5_1CILi1EEES8_S8_EEENS6_IJNS7_ILi128EEENS7_ILi160EEENS7_ILi192EEEEEELi192ENS_12float_e4m3_tEfNS_4arch4Sm90ELb0ELb0ELb1ELb1ELb0ELb1ELb0ELb1ELb1ELb0ELb0ELb0EEENS1_21CollectiveEpilogueFwdINS6_IJSA_SC_SB_EEES9_NS_10bfloat16_tESG_Li256ELb1ELb0ELb0ELb1EEENS1_36VarlenDynamicPersistentTileSchedulerILi128ELi160ELi256ELi128ELb0ELb0ELb1ELb0ELb1ELb1EEEEEEEEEvNT_6ParamsE,@function
        .size           _ZN7cutlass13device_kernelIN5flash11enable_sm90INS1_16FlashAttnFwdSm90INS1_25CollectiveMainloopFwdSm90ILi2EN4cute5tupleIJNS5_1CILi1EEES8_S8_EEENS6_IJNS7_ILi128EEENS7_ILi160EEENS7_ILi192EEEEEELi192ENS_12float_e4m3_tEfNS_4arch4Sm90ELb0ELb0ELb1ELb1ELb0ELb1ELb0ELb1ELb1ELb0ELb0ELb0EEENS1_21CollectiveEpilogueFwdINS6_IJSA_SC_SB_EEES9_NS_10bfloat16_tESG_Li256ELb1ELb0ELb0ELb1EEENS1_36VarlenDynamicPersistentTileSchedulerILi128ELi160ELi256ELi128ELb0ELb0ELb1ELb0ELb1ELb1EEEEEEEEEvNT_6ParamsE,(.L_x_13 - _ZN7cutlass13device_kernelIN5flash11enable_sm90INS1_16FlashAttnFwdSm90INS1_25CollectiveMainloopFwdSm90ILi2EN4cute5tupleIJNS5_1CILi1EEES8_S8_EEENS6_IJNS7_ILi128EEENS7_ILi160EEENS7_ILi192EEEEEELi192ENS_12float_e4m3_tEfNS_4arch4Sm90ELb0ELb0ELb1ELb1ELb0ELb1ELb0ELb1ELb1ELb0ELb0ELb0EEENS1_21CollectiveEpilogueFwdINS6_IJSA_SC_SB_EEES9_NS_10bfloat16_tESG_Li256ELb1ELb0ELb0ELb1EEENS1_36VarlenDynamicPersistentTileSchedulerILi128ELi160ELi256ELi128ELb0ELb0ELb1ELb0ELb1ELb1EEEEEEEEEvNT_6ParamsE)
        .other          _ZN7cutlass13device_kernelIN5flash11enable_sm90INS1_16FlashAttnFwdSm90INS1_25CollectiveMainloopFwdSm90ILi2EN4cute5tupleIJNS5_1CILi1EEES8_S8_EEENS6_IJNS7_ILi128EEENS7_ILi160EEENS7_ILi192EEEEEELi192ENS_12float_e4m3_tEfNS_4arch4Sm90ELb0ELb0ELb1ELb1ELb0ELb1ELb0ELb1ELb1ELb0ELb0ELb0EEENS1_21CollectiveEpilogueFwdINS6_IJSA_SC_SB_EEES9_NS_10bfloat16_tESG_Li256ELb1ELb0ELb0ELb1EEENS1_36VarlenDynamicPersistentTileSchedulerILi128ELi160ELi256ELi128ELb0ELb0ELb1ELb0ELb1ELb1EEEEEEEEEvNT_6ParamsE,@"STO_CUDA_ENTRY STV_DEFAULT"
_ZN7cutlass13device_kernelIN5flash11enable_sm90INS1_16FlashAttnFwdSm90INS1_25CollectiveMainloopFwdSm90ILi2EN4cute5tupleIJNS5_1CILi1EEES8_S8_EEENS6_IJNS7_ILi128EEENS7_ILi160EEENS7_ILi192EEEEEELi192ENS_12float_e4m3_tEfNS_4arch4Sm90ELb0ELb0ELb1ELb1ELb0ELb1ELb0ELb1ELb1ELb0ELb0ELb0EEENS1_21CollectiveEpilogueFwdINS6_IJSA_SC_SB_EEES9_NS_10bfloat16_tESG_Li256ELb1ELb0ELb0ELb1EEENS1_36VarlenDynamicPersistentTileSchedulerILi128ELi160ELi256ELi128ELb0ELb0ELb1ELb0ELb1ELb1EEEEEEEEEvNT_6ParamsE:
[----:B------:R-:W-:Y:S01]  /*0000*/  LDC R1, c[0x0][0x37c] ;  /* 0x0000df00ff017b82 */ /* 0x000fe20000000800 */
[----:B------:R-:W-:Y:S05]  /*0010*/  EXIT ;  /* 0x000000000000794d */ /* 0x000fea0003800000 */
.L_x_3:
        /* <DEDUP_REMOVED lines=14> */
.L_x_13:


//--------------------- .text._ZN7cutlass13device_kernelIN5flash11enable_sm90INS1_16FlashAttnFwdSm90INS1_25CollectiveMainloopFwdSm90ILi2EN4cute5tupleIJNS5_1CILi1EEES8_S8_EEENS6_IJNS7_ILi128EEESA_NS7_ILi192EEEEEELi192ENS_12float_e4m3_tEfNS_4arch4Sm90ELb0ELb1ELb1ELb0ELb0ELb0ELb0ELb1ELb1ELb0ELb0ELb0EEENS1_21CollectiveEpilogueFwdINS6_IJSA_SB_SA_EEES9_NS_10bfloat16_tESF_Li256ELb0ELb0ELb0ELb1EEENS1_30DynamicPersistentTileSchedulerILi256ELi128ELb0ELb0ELb1EEEEEEEEEvNT_6ParamsE --------------------------
	.section	.text._ZN7cutlass13device_kernelIN5flash11enable_sm90INS1_16FlashAttnFwdSm90INS1_25CollectiveMainloopFwdSm90ILi2EN4cute5tupleIJNS5_1CILi1EEES8_S8_EEENS6_IJNS7_ILi128EEESA_NS7_ILi192EEEEEELi192ENS_12float_e4m3_tEfNS_4arch4Sm90ELb0ELb1ELb1ELb0ELb0ELb0ELb0ELb1ELb1ELb0ELb0ELb0EEENS1_21CollectiveEpilogueFwdINS6_IJSA_SB_SA_EEES9_NS_10bfloat16_tESF_Li256ELb0ELb0ELb0ELb1EEENS1_30DynamicPersistentTileSchedulerILi256ELi128ELb0ELb0ELb1EEEEEEEEEvNT_6ParamsE,"ax",@progbits
	.align	128
.text._ZN7cutlass13device_kernelIN5flash11enable_sm90INS1_16FlashAttnFwdSm90INS1_25CollectiveMainloopFwdSm90ILi2EN4cute5tupleIJNS5_1CILi1EEES8_S8_EEENS6_IJNS7_ILi128EEESA_NS7_ILi192EEEEEELi192ENS_12float_e4m3_tEfNS_4arch4Sm90ELb0ELb1ELb1ELb0ELb0ELb0ELb0ELb1ELb1ELb0ELb0ELb0EEENS1_21CollectiveEpilogueFwdINS6_IJSA_SB_SA_EEES9_NS_10bfloat16_tESF_Li256ELb0ELb0ELb0ELb1EEENS1_30DynamicPersistentTileSchedulerILi256ELi128ELb0ELb0ELb1EEEEEEEEEvNT_6ParamsE:
        .type           _ZN7cutlass13device_kernelIN5flash11enable_sm90INS1_16FlashAttnFwdSm90INS1_25CollectiveMainloopFwdSm90ILi2EN4cute5tupleIJNS5_1CILi1EEES8_S8_EEENS6_IJNS7_ILi128EEESA_NS7_ILi192EEEEEELi192ENS_12float_e4m3_tEfNS_4arch4Sm90ELb0ELb1ELb1ELb0ELb0ELb0ELb0ELb1ELb1ELb0ELb0ELb0EEENS1_21CollectiveEpilogueFwdINS6_IJSA_SB_SA_EEES9_NS_10bfloat16_tESF_Li256ELb0ELb0ELb0ELb1EEENS1_30DynamicPersistentTileSchedulerILi256ELi128ELb0ELb0ELb1EEEEEEEEEvNT_6ParamsE,@function
        .size           _ZN7cutlass13device_kernelIN5flash11enable_sm90INS1_16FlashAttnFwdSm90INS1_25CollectiveMainloopFwdSm90ILi2EN4cute5tupleIJNS5_1CILi1EEES8_S8_EEENS6_IJNS7_ILi128EEESA_NS7_ILi192EEEEEELi192ENS_12float_e4m3_tEfNS_4arch4Sm90ELb0ELb1ELb1ELb0ELb0ELb0ELb0ELb1ELb1ELb0ELb0ELb0EEENS1_21CollectiveEpilogueFwdINS6_IJSA_SB_SA_EEES9_NS_10bfloat16_tESF_Li256ELb0ELb0ELb0ELb1EEENS1_30DynamicPersistentTileSchedulerILi256ELi128ELb0ELb0ELb1EEEEEEEEEvNT_6ParamsE,(.L_x_14 - _ZN7cutlass13device_kernelIN5flash11enable_sm90INS1_16FlashAttnFwdSm90INS1_25CollectiveMainloopFwdSm90ILi2EN4cute5tupleIJNS5_1CILi1EEES8_S8_EEENS6_IJNS7_ILi128EEESA_NS7_ILi192EEEEEELi192ENS_12float_e4m3_tEfNS_4arch4Sm90ELb0ELb1ELb1ELb0ELb0ELb0ELb0ELb1ELb1ELb0ELb0ELb0EEENS1_21CollectiveEpilogueFwdINS6_IJSA_SB_SA_EEES9_NS_10bfloat16_tESF_Li256ELb0ELb0ELb0ELb1EEENS1_30DynamicPersistentTileSchedulerILi256ELi128ELb0ELb0ELb1EEEEEEEEEvNT_6ParamsE)
        .other          _ZN7cutlass13device_kernelIN5flash11enable_sm90INS1_16FlashAttnFwdSm90INS1_25CollectiveMainloopFwdSm90ILi2EN4cute5tupleIJNS5_1CILi1EEES8_S8_EEENS6_IJNS7_ILi128EEESA_NS7_ILi192EEEEEELi192ENS_12float_e4m3_tEfNS_4arch4Sm90ELb0ELb1ELb1ELb0ELb0ELb0ELb0ELb1ELb1ELb0ELb0ELb0EEENS1_21CollectiveEpilogueFwdINS6_IJSA_SB_SA_EEES9_NS_10bfloat16_tESF_Li256ELb0ELb0ELb0ELb1EEENS1_30DynamicPersistentTileSchedulerILi256ELi128ELb0ELb0ELb1EEEEEEEEEvNT_6ParamsE,@"STO_CUDA_ENTRY STV_DEFAULT"
_ZN7cutlass13device_kernelIN5flash11enable_sm90INS1_16FlashAttnFwdSm90INS1_25CollectiveMainloopFwdSm90ILi2EN4cute5tupleIJNS5_1CILi1EEES8_S8_EEENS6_IJNS7_ILi128EEESA_NS7_ILi192EEEEEELi192ENS_12float_e4m3_tEfNS_4arch4Sm90ELb0ELb1ELb1ELb0ELb0ELb0ELb0ELb1ELb1ELb0ELb0ELb0EEENS1_21CollectiveEpilogueFwdINS6_IJSA_SB_SA_EEES9_NS_10bfloat16_tESF_Li256ELb0ELb0ELb0ELb1EEENS1_30DynamicPersistentTileSchedulerILi256ELi128ELb0ELb0ELb1EEEEEEEEEvNT_6ParamsE:
[----:B------:R-:W-:Y:S01]  /*0000*/  LDC R1, c[0x0][0x37c] ;  /* 0x0000df00ff017b82 */ /* 0x000fe20000000800 */
[----:B------:R-:W-:Y:S05]  /*0010*/  EXIT ;  /* 0x000000000000794d */ /* 0x000fea0003800000 */
.L_x_4:
        /* <DEDUP_REMOVED lines=14> */
.L_x_14:


//--------------------- .text._ZN7cutlass13device_kernelIN5flash11enable_sm90INS1_16FlashAttnFwdSm90INS1_25CollectiveMainloopFwdSm90ILi2EN4cute5tupleIJNS5_1CILi1EEES8_S8_EEENS6_IJNS7_ILi128EEESA_NS7_ILi192EEEEEELi192ENS_12float_e4m3_tEfNS_4arch4Sm90ELb0ELb1ELb1ELb1ELb0ELb0ELb0ELb1ELb1ELb0ELb0ELb0EEENS1_21CollectiveEpilogueFwdINS6_IJSA_SB_SA_EEES9_NS_10bfloat16_tESF_Li256ELb1ELb0ELb0ELb1EEENS1_36VarlenDynamicPersistentTileSchedulerILi128ELi128ELi256ELi128ELb0ELb0ELb1ELb1ELb0ELb1EEEEEEEEEvNT_6ParamsE --------------------------
	.section	.text._ZN7cutlass13device_kernelIN5flash11enable_sm90INS1_16FlashAttnFwdSm90INS1_25CollectiveMainloopFwdSm90ILi2EN4cute5tupleIJNS5_1CILi1EEES8_S8_EEENS6_IJNS7_ILi128EEESA_NS7_ILi192EEEEEELi192ENS_12float_e4m3_tEfNS_4arch4Sm90ELb0ELb1ELb1ELb1ELb0ELb0ELb0ELb1ELb1ELb0ELb0ELb0EEENS1_21CollectiveEpilogueFwdINS6_IJSA_SB_SA_EEES9_NS_10bfloat16_tESF_Li256ELb1ELb0ELb0ELb1EEENS1_36VarlenDynamicPersistentTileSchedulerILi128ELi128ELi256ELi128ELb0ELb0ELb1ELb1ELb0ELb1EEEEEEEEEvNT_6ParamsE,"ax",@progbits
	.align	128
.text._ZN7cutlass13device_kernelIN5flash11enable_sm90INS1_16FlashAttnFwdSm90INS1_25CollectiveMainloopFwdSm90ILi2EN4cute5tupleIJNS5_1CILi1EEES8_S8_EEENS6_IJNS7_ILi128EEESA_NS7_ILi192EEEEEELi192ENS_12float_e4m3_tEfNS_4arch4Sm90ELb0ELb1ELb1ELb1ELb0ELb0ELb0ELb1ELb1ELb0ELb0ELb0EEENS1_21CollectiveEpilogueFwdINS6_IJSA_SB_SA_EEES9_NS_10bfloat16_tESF_Li256ELb1ELb0ELb0ELb1EEENS1_36VarlenDynamicPersistentTileSchedulerILi128ELi128ELi256ELi128ELb0ELb0ELb1ELb1ELb0ELb1EEEEEEEEEvNT_6ParamsE:
        .type           _ZN7cutlass13device_kernelIN5flash11enable_sm90INS1_16FlashAttnFwdSm90INS1_25CollectiveMainloopFwdSm90ILi2EN4cute5tupleIJNS5_1CILi1EEES8_S8_EEENS6_IJNS7_ILi128EEESA_NS7_ILi192EEEEEELi192ENS_12float_e4m3_tEfNS_4arch4Sm90ELb0ELb1ELb1ELb1ELb0ELb0ELb0ELb1ELb1ELb0ELb0ELb0EEENS1_21CollectiveEpilogueFwdINS6_IJSA_SB_SA_EEES9_NS_10bfloat16_tESF_Li256ELb1ELb0ELb0ELb1EEENS1_36VarlenDynamicPersistentTileSchedulerILi128ELi128ELi256ELi128ELb0ELb0ELb1ELb1ELb0ELb1EEEEEEEEEvNT_6ParamsE,@function
        .size           _ZN7cutlass13device_kernelIN5flash11enable_sm90INS1_16FlashAttnFwdSm90INS1_25CollectiveMainloopFwdSm90ILi2EN4cute5tupleIJNS5_1CILi1EEES8_S8_EEENS6_IJNS7_ILi128EEESA_NS7_ILi192EEEEEELi192ENS_12float_e4m3_tEfNS_4arch4Sm90ELb0ELb1ELb1ELb1ELb0ELb0ELb0ELb1ELb1ELb0ELb0ELb0EEENS1_21CollectiveEpilogueFwdINS6_IJSA_SB_SA_EEES9_NS_10bfloat16_tESF_Li256ELb1ELb0ELb0ELb1EEENS1_36VarlenDynamicPersistentTileSchedulerILi128ELi128ELi256ELi128ELb0ELb0ELb1ELb1ELb0ELb1EEEEEEEEEvNT_6ParamsE,(.L_x_15 - _ZN7cutlass13device_kernelIN5flash11enable_sm90INS1_16FlashAttnFwdSm90INS1_25CollectiveMainloopFwdSm90ILi2EN4cute5tupleIJNS5_1CILi1EEES8_S8_EEENS6_IJNS7_ILi128EEESA_NS7_ILi192EEEEEELi192ENS_12float_e4m3_tEfNS_4arch4Sm90ELb0ELb1ELb1ELb1ELb0ELb0ELb0ELb1ELb1ELb0ELb0ELb0EEENS1_21CollectiveEpilogueFwdINS6_IJSA_SB_SA_EEES9_NS_10bfloat16_tESF_Li256ELb1ELb0ELb0ELb1EEENS1_36VarlenDynamicPersistentTileSchedulerILi128ELi128ELi256ELi128ELb0ELb0ELb1ELb1ELb0ELb1EEEEEEEEEvNT_6ParamsE)
        .other          _ZN7cutlass13device_kernelIN5flash11enable_sm90INS1_16FlashAttnFwdSm90INS1_25CollectiveMainloopFwdSm90ILi2EN4cute5tupleIJNS5_1CILi1EEES8_S8_EEENS6_IJNS7_ILi128EEESA_NS7_ILi192EEEEEELi192ENS_12float_e4m3_tEfNS_4arch4Sm90ELb0ELb1ELb1ELb1ELb0ELb0ELb0ELb1ELb1ELb0ELb0ELb0EEENS1_21CollectiveEpilogueFwdINS6_IJSA_SB_SA_EEES9_NS_10bfloat16_tESF_Li256ELb1ELb0ELb0ELb1EEENS1_36VarlenDynamicPersistentTileSchedulerILi128ELi128ELi256ELi128ELb0ELb0ELb1ELb1ELb0ELb1EEEEEEEEEvNT_6ParamsE,@"STO_CUDA_ENTRY STV_DEFAULT"
_ZN7cutlass13device_kernelIN5flash11enable_sm90INS1_16FlashAttnFwdSm90INS1_25CollectiveMainloopFwdSm90ILi2EN4cute5tupleIJNS5_1CILi1EEES8_S8_EEENS6_IJNS7_ILi128EEESA_NS7_ILi192EEEEEELi192ENS_12float_e4m3_tEfNS_4arch4Sm90ELb0ELb1ELb1ELb1ELb0ELb0ELb0ELb1ELb1ELb0ELb0ELb0EEENS1_21CollectiveEpilogueFwdINS6_IJSA_SB_SA_EEES9_NS_10bfloat16_tESF_Li256ELb1ELb0ELb0ELb1EEENS1_36VarlenDynamicPersistentTileSchedulerILi128ELi128ELi256ELi128ELb0ELb0ELb1ELb1ELb0ELb1EEEEEEEEEvNT_6ParamsE:
[----:B------:R-:W-:Y:S01]  /*0000*/  LDC R1, c[0x0][0x37c] ;  /* 0x0000df00ff017b82 */ /* 0x000fe20000000800 */
[----:B------:R-:W-:Y:S05]  /*0010*/  EXIT ;  /* 0x000000000000794d */ /* 0x000fea0003800000 */
.L_x_5:
        /* <DEDUP_REMOVED lines=14> */
.L_x_15:


//--------------------- .text._ZN7cutlass13device_kernelIN5flash11enable_sm90INS1_16FlashAttnFwdSm90INS1_25CollectiveMainloopFwdSm90ILi2EN4cute5tupleIJNS5_1CILi1EEES8_S8_EEENS6_IJNS7_ILi128EEESA_NS7_ILi192EEEEEELi192ENS_12float_e4m3_tEfNS_4arch4Sm90ELb0ELb1ELb1ELb1ELb0ELb1ELb0ELb1ELb1ELb0ELb0ELb0EEENS1_21CollectiveEpilogueFwdINS6_IJSA_SB_SA_EEES9_NS_10bfloat16_tESF_Li256ELb1ELb0ELb0ELb1EEENS1_36VarlenDynamicPersistentTileSchedulerILi128ELi128ELi256ELi128ELb0ELb0ELb1ELb1ELb0ELb1EEEEEEEEEvNT_6ParamsE --------------------------
	.section	.text._ZN7cutlass13device_kernelIN5flash11enable_sm90INS1_16FlashAttnFwdSm90INS1_25CollectiveMainloopFwdSm90ILi2EN4cute5tupleIJNS5_1CILi1EEES8_S8_EEENS6_IJNS7_ILi128EEESA_NS7_ILi192EEEEEELi192ENS_12float_e4m3_tEfNS_4arch4Sm90ELb0ELb1ELb1ELb1ELb0ELb1ELb0ELb1ELb1ELb0ELb0ELb0EEENS1_21CollectiveEpilogueFwdINS6_IJSA_SB_SA_EEES9_NS_10bfloat16_tESF_Li256ELb1ELb0ELb0ELb1EEENS1_36VarlenDynamicPersistentTileSchedulerILi128ELi128ELi256ELi128ELb0ELb0ELb1ELb1ELb0ELb1EEEEEEEEEvNT_6ParamsE,"ax",@progbits
	.align	128
.text._ZN7cutlass13device_kernelIN5flash11enable_sm90INS1_16FlashAttnFwdSm90INS1_25CollectiveMainloopFwdSm90ILi2EN4cute5tupleIJNS5_1CILi1EEES8_S8_EEENS6_IJNS7_ILi128EEESA_NS7_ILi192EEEEEELi192ENS_12float_e4m3_tEfNS_4arch4Sm90ELb0ELb1ELb1ELb1ELb0ELb1ELb0ELb1ELb1ELb0ELb0ELb0EEENS1_21CollectiveEpilogueFwdINS6_IJSA_SB_SA_EEES9_NS_10bfloat16_tESF_Li256ELb1ELb0ELb0ELb1EEENS1_36VarlenDynamicPersistentTileSchedulerILi128ELi128ELi256ELi128ELb0ELb0ELb1ELb1ELb0ELb1EEEEEEEEEvNT_6ParamsE:
        .type           _ZN7cutlass13device_kernelIN5flash11enable_sm90INS1_16FlashAttnFwdSm90INS1_25CollectiveMainloopFwdSm90ILi2EN4cute5tupleIJNS5_1CILi1EEES8_S8_EEENS6_IJNS7_ILi128EEESA_NS7_ILi192EEEEEELi192ENS_12float_e4m3_tEfNS_4arch4Sm90ELb0ELb1ELb1ELb1ELb0ELb1ELb0ELb1ELb1ELb0ELb0ELb0EEENS1_21CollectiveEpilogueFwdINS6_IJSA_SB_SA_EEES9_NS_10bfloat16_tESF_Li256ELb1ELb0ELb0ELb1EEENS1_36VarlenDynamicPersistentTileSchedulerILi128ELi128ELi256ELi128ELb0ELb0ELb1ELb1ELb0ELb1EEEEEEEEEvNT_6ParamsE,@function
        .size           _ZN7cutlass13device_kernelIN5flash11enable_sm90INS1_16FlashAttnFwdSm90INS1_25CollectiveMainloopFwdSm90ILi2EN4cute5tupleIJNS5_1CILi1EEES8_S8_EEENS6_IJNS7_ILi128EEESA_NS7_ILi192EEEEEELi192ENS_12float_e4m3_tEfNS_4arch4Sm90ELb0ELb1ELb1ELb1ELb0ELb1ELb0ELb1ELb1ELb0ELb0ELb0EEENS1_21CollectiveEpilogueFwdINS6_IJSA_SB_SA_EEES9_NS_10bfloat16_tESF_Li256ELb1ELb0ELb0ELb1EEENS1_36VarlenDynamicPersistentTileSchedulerILi128ELi128ELi256ELi128ELb0ELb0ELb1ELb1ELb0ELb1EEEEEEEEEvNT_6ParamsE,(.L_x_16 - _ZN7cutlass13device_kernelIN5flash11enable_sm90INS1_16FlashAttnFwdSm90INS1_25CollectiveMainloopFwdSm90ILi2EN4cute5tupleIJNS5_1CILi1EEES8_S8_EEENS6_IJNS7_ILi128EEESA_NS7_ILi192EEEEEELi192ENS_12float_e4m3_tEfNS_4arch4Sm90ELb0ELb1ELb1ELb1ELb0ELb1ELb0ELb1ELb1ELb0ELb0ELb0EEENS1_21CollectiveEpilogueFwdINS6_IJSA_SB_SA_EEES9_NS_10bfloat16_tESF_Li256ELb1ELb0ELb0ELb1EEENS1_36VarlenDynamicPersistentTileSchedulerILi128ELi128ELi256ELi128ELb0ELb0ELb1ELb1ELb0ELb1EEEEEEEEEvNT_6ParamsE)
        .other          _ZN7cutlass13device_kernelIN5flash11enable_sm90INS1_16FlashAttnFwdSm90INS1_25CollectiveMainloopFwdSm90ILi2EN4cute5tupleIJNS5_1CILi1EEES8_S8_EEENS6_IJNS7_ILi128EEESA_NS7_ILi192EEEEEELi192ENS_12float_e4m3_tEfNS_4arch4Sm90ELb0ELb1ELb1ELb1ELb0ELb1ELb0ELb1ELb1ELb0ELb0ELb0EEENS1_21CollectiveEpilogueFwdINS6_IJSA_SB_SA_EEES9_NS_10bfloat16_tESF_Li256ELb1ELb0ELb0ELb1EEENS1_36VarlenDynamicPersistentTileSchedulerILi128ELi128ELi256ELi128ELb0ELb0ELb1ELb1ELb0ELb1EEEEEEEEEvNT_6ParamsE,@"STO_CUDA_ENTRY STV_DEFAULT"
_ZN7cutlass13device_kernelIN5flash11enable_sm90INS1_16FlashAttnFwdSm90INS1_25CollectiveMainloopFwdSm90ILi2EN4cute5tupleIJNS5_1CILi1EEES8_S8_EEENS6_IJNS7_ILi128EEESA_NS7_ILi192EEEEEELi192ENS_12float_e4m3_tEfNS_4arch4Sm90ELb0ELb1ELb1ELb1ELb0ELb1ELb0ELb1ELb1ELb0ELb0ELb0EEENS1_21CollectiveEpilogueFwdINS6_IJSA_SB_SA_EEES9_NS_10bfloat16_tESF_Li256ELb1ELb0ELb0ELb1EEENS1_36VarlenDynamicPersistentTileSchedulerILi128ELi128ELi256ELi128ELb0ELb0ELb1ELb1ELb0ELb1EEEEEEEEEvNT_6ParamsE:
[----:B------:R-:W-:Y:S01]  /*0000*/  LDC R1, c[0x0][0x37c] ;  /* 0x0000df00ff017b82 */ /* 0x000fe20000000800 */
[----:B------:R-:W-:Y:S05]  /*0010*/  EXIT ;  /* 0x000000000000794d */ /* 0x000fea0003800000 */
.L_x_6:
        /* <DEDUP_REMOVED lines=14> */
.L_x_16:


//--------------------- .text._ZN7cutlass13device_kernelIN5flash11enable_sm90INS1_16FlashAttnFwdSm90INS1_25CollectiveMainloopFwdSm90ILi2EN4cute5tupleIJNS5_1CILi1EEES8_S8_EEENS6_IJNS7_ILi128EEENS7_ILi160EEENS7_ILi192EEEEEELi192ENS_12float_e4m3_tEfNS_4arch4Sm90ELb1ELb0ELb1ELb0ELb0ELb0ELb0ELb1ELb1ELb0ELb0ELb0EEENS1_21CollectiveEpilogueFwdINS6_IJSA_SC_SB_EEES9_NS_10bfloat16_tESG_Li256ELb0ELb0ELb0ELb1EEENS1_30DynamicPersistentTileSchedulerILi256ELi128ELb0ELb0ELb1EEEEEEEEEvNT_6ParamsE --------------------------
	.section	.text._ZN7cutlass13device_kernelIN5flash11enable_sm90INS1_16FlashAttnFwdSm90INS1_25CollectiveMainloopFwdSm90ILi2EN4cute5tupleIJNS5_1CILi1EEES8_S8_EEENS6_IJNS7_ILi128EEENS7_ILi160EEENS7_ILi192EEEEEELi192ENS_12float_e4m3_tEfNS_4arch4Sm90ELb1ELb0ELb1ELb0ELb0ELb0ELb0ELb1ELb1ELb0ELb0ELb0EEENS1_21CollectiveEpilogueFwdINS6_IJSA_SC_SB_EEES9_NS_10bfloat16_tESG_Li256ELb0ELb0ELb0ELb1EEENS1_30DynamicPersistentTileSchedulerILi256ELi128ELb0ELb0ELb1EEEEEEEEEvNT_6ParamsE,"ax",@progbits
	.align	128
.text._ZN7cutlass13device_kernelIN5flash11enable_sm90INS1_16FlashAttnFwdSm90INS1_25CollectiveMainloopFwdSm90ILi2EN4cute5tupleIJNS5_1CILi1EEES8_S8_EEENS6_IJNS7_ILi128EEENS7_ILi160EEENS7_ILi192EEEEEELi192ENS_12float_e4m3_tEfNS_4arch4Sm90ELb1ELb0ELb1ELb0ELb0ELb0ELb0ELb1ELb1ELb0ELb0ELb0EEENS1_21CollectiveEpilogueFwdINS6_IJSA_SC_SB_EEES9_NS_10bfloat16_tESG_Li256ELb0ELb0ELb0ELb1EEENS1_30DynamicPersistentTileSchedulerILi256ELi128ELb0ELb0ELb1EEEEEEEEEvNT_6ParamsE:
        .type           _ZN7cutlass13device_kernelIN5flash11enable_sm90INS1_16FlashAttnFwdSm90INS1_25CollectiveMainloopFwdSm90ILi2EN4cute5tupleIJNS5_1CILi1EEES8_S8_EEENS6_IJNS7_ILi128EEENS7_ILi160EEENS7_ILi192EEEEEELi192ENS_12float_e4m3_tEfNS_4arch4Sm90ELb1ELb0ELb1ELb0ELb0ELb0ELb0ELb1ELb1ELb0ELb0ELb0EEENS1_21CollectiveEpilogueFwdINS6_IJSA_SC_SB_EEES9_NS_10bfloat16_tESG_Li256ELb0ELb0ELb0ELb1EEENS1_30DynamicPersistentTileSchedulerILi256ELi128ELb0ELb0ELb1EEEEEEEEEvNT_6ParamsE,@function
        .size           _ZN7cutlass13device_kernelIN5flash11enable_sm90INS1_16FlashAttnFwdSm90INS1_25CollectiveMainloopFwdSm90ILi2EN4cute5tupleIJNS5_1CILi1EEES8_S8_EEENS6_IJNS7_ILi128EEENS7_ILi160EEENS7_ILi192EEEEEELi192ENS_12float_e4m3_tEfNS_4arch4Sm90ELb1ELb0ELb1ELb0ELb0ELb0ELb0ELb1ELb1ELb0ELb0ELb0EEENS1_21CollectiveEpilogueFwdINS6_IJSA_SC_SB_EEES9_NS_10bfloat16_tESG_Li256ELb0ELb0ELb0ELb1EEENS1_30DynamicPersistentTileSchedulerILi256ELi128ELb0ELb0ELb1EEEEEEEEEvNT_6ParamsE,(.L_x_17 - _ZN7cutlass13device_kernelIN5flash11enable_sm90INS1_16FlashAttnFwdSm90INS1_25CollectiveMainloopFwdSm90ILi2EN4cute5tupleIJNS5_1CILi1EEES8_S8_EEENS6_IJNS7_ILi128EEENS7_ILi160EEENS7_ILi192EEEEEELi192ENS_12float_e4m3_tEfNS_4arch4Sm90ELb1ELb0ELb1ELb0ELb0ELb0ELb0ELb1ELb1ELb0ELb0ELb0EEENS1_21CollectiveEpilogueFwdINS6_IJSA_SC_SB_EEES9_NS_10bfloat16_tESG_Li256ELb0ELb0ELb0ELb1EEENS1_30DynamicPersistentTileSchedulerILi256ELi128ELb0ELb0ELb1EEEEEEEEEvNT_6ParamsE)
        .other          _ZN7cutlass13device_kernelIN5flash11enable_sm90INS1_16FlashAttnFwdSm90INS1_25CollectiveMainloopFwdSm90ILi2EN4cute5tupleIJNS5_1CILi1EEES8_S8_EEENS6_IJNS7_ILi128EEENS7_ILi160EEENS7_ILi192EEEEEELi192ENS_12float_e4m3_tEfNS_4arch4Sm90ELb1ELb0ELb1ELb0ELb0ELb0ELb0ELb1ELb1ELb0ELb0ELb0EEENS1_21CollectiveEpilogueFwdINS6_IJSA_SC_SB_EEES9_NS_10bfloat16_tESG_Li256ELb0ELb0ELb0ELb1EEENS1_30DynamicPersistentTileSchedulerILi256ELi128ELb0ELb0ELb1EEEEEEEEEvNT_6ParamsE,@"STO_CUDA_ENTRY STV_DEFAULT"
_ZN7cutlass13device_kernelIN5flash11enable_sm90INS1_16FlashAttnFwdSm90INS1_25CollectiveMainloopFwdSm90ILi2EN4cute5tupleIJNS5_1CILi1EEES8_S8_EEENS6_IJNS7_ILi128EEENS7_ILi160EEENS7_ILi192EEEEEELi192ENS_12float_e4m3_tEfNS_4arch4Sm90ELb1ELb0ELb1ELb0ELb0ELb0ELb0ELb1ELb1ELb0ELb0ELb0EEENS1_21CollectiveEpilogueFwdINS6_IJSA_SC_SB_EEES9_NS_10bfloat16_tESG_Li256ELb0ELb0ELb0ELb1EEENS1_30DynamicPersistentTileSchedulerILi256ELi128ELb0ELb0ELb1EEEEEEEEEvNT_6ParamsE:
[----:B------:R-:W-:Y:S01]  /*0000*/  LDC R1, c[0x0][0x37c] ;  /* 0x0000df00ff017b82 */ /* 0x000fe20000000800 */
[----:B------:R-:W-:Y:S05]  /*0010*/  EXIT ;  /* 0x000000000000794d */ /* 0x000fea0003800000 */
.L_x_7:
        /* <DEDUP_REMOVED lines=14> */
.L_x_17:


//--------------------- .text._ZN7cutlass13device_kernelIN5flash11enable_sm90INS1_16FlashAttnFwdSm90INS1_25CollectiveMainloopFwdSm90ILi2EN4cute5tupleIJNS5_1CILi1EEES8_S8_EEENS6_IJNS7_ILi128EEENS7_ILi160EEENS7_ILi192EEEEEELi192ENS_12float_e4m3_tEfNS_4arch4Sm90ELb1ELb0ELb1ELb1ELb0ELb0ELb0ELb1ELb1ELb0ELb0ELb0EEENS1_21CollectiveEpilogueFwdINS6_IJSA_SC_SB_EEES9_NS_10bfloat16_tESG_Li256ELb1ELb0ELb0ELb1EEENS1_36VarlenDynamicPersistentTileSchedulerILi128ELi160ELi256ELi128ELb0ELb0ELb1ELb1ELb1ELb1EEEEEEEEEvNT_6ParamsE --------------------------
	.section	.text._ZN7cutlass13device_kernelIN5flash11enable_sm90INS1_16FlashAttnFwdSm90INS1_25CollectiveMainloopFwdSm90ILi2EN4cute5tupleIJNS5_1CILi1EEES8_S8_EEENS6_IJNS7_ILi128EEENS7_ILi160EEENS7_ILi192EEEEEELi192ENS_12float_e4m3_tEfNS_4arch4Sm90ELb1ELb0ELb1ELb1ELb0ELb0ELb0ELb1ELb1ELb0ELb0ELb0EEENS1_21CollectiveEpilogueFwdINS6_IJSA_SC_SB_EEES9_NS_10bfloat16_tESG_Li256ELb1ELb0ELb0ELb1EEENS1_36VarlenDynamicPersistentTileSchedulerILi128ELi160ELi256ELi128ELb0ELb0ELb1ELb1ELb1ELb1EEEEEEEEEvNT_6ParamsE,"ax",@progbits
	.align	128
.text._ZN7cutlass13device_kernelIN5flash11enable_sm90INS1_16FlashAttnFwdSm90INS1_25CollectiveMainloopFwdSm90ILi2EN4cute5tupleIJNS5_1CILi1EEES8_S8_EEENS6_IJNS7_ILi128EEENS7_ILi160EEENS7_ILi192EEEEEELi192ENS_12float_e4m3_tEfNS_4arch4Sm90ELb1ELb0ELb1ELb1ELb0ELb0ELb0ELb1ELb1ELb0ELb0ELb0EEENS1_21CollectiveEpilogueFwdINS6_IJSA_SC_SB_EEES9_NS_10bfloat16_tESG_Li256ELb1ELb0ELb0ELb1EEENS1_36VarlenDynamicPersistentTileSchedulerILi128ELi160ELi256ELi128ELb0ELb0ELb1ELb1ELb1ELb1EEEEEEEEEvNT_6ParamsE:
        .type           _ZN7cutlass13device_kernelIN5flash11enable_sm90INS1_16FlashAttnFwdSm90INS1_25CollectiveMainloopFwdSm90ILi2EN4cute5tupleIJNS5_1CILi1EEES8_S8_EEENS6_IJNS7_ILi128EEENS7_ILi160EEENS7_ILi192EEEEEELi192ENS_12float_e4m3_tEfNS_4arch4Sm90ELb1ELb0ELb1ELb1ELb0ELb0ELb0ELb1ELb1ELb0ELb0ELb0EEENS1_21CollectiveEpilogueFwdINS6_IJSA_SC_SB_EEES9_NS_10bfloat16_tESG_Li256ELb1ELb0ELb0ELb1EEENS1_36VarlenDynamicPersistentTileSchedulerILi128ELi160ELi256ELi128ELb0ELb0ELb1ELb1ELb1ELb1EEEEEEEEEvNT_6ParamsE,@function
        .size           _ZN7cutlass13device_kernelIN5flash11enable_sm90INS1_16FlashAttnFwdSm90INS1_25CollectiveMainloopFwdSm90ILi2EN4cute5tupleIJNS5_1CILi1EEES8_S8_EEENS6_IJNS7_ILi128EEENS7_ILi160EEENS7_ILi192EEEEEELi192ENS_12float_e4m3_tEfNS_4arch4Sm90ELb1ELb0ELb1ELb1ELb0ELb0ELb0ELb1ELb1ELb0ELb0ELb0EEENS1_21CollectiveEpilogueFwdINS6_IJSA_SC_SB_EEES9_NS_10bfloat16_tESG_Li256ELb1ELb0ELb0ELb1EEENS1_36VarlenDynamicPersistentTileSchedulerILi128ELi160ELi256ELi128ELb0ELb0ELb1ELb1ELb1ELb1EEEEEEEEEvNT_6ParamsE,(.L_x_18 - _ZN7cutlass13device_kernelIN5flash11enable_sm90INS1_16FlashAttnFwdSm90INS1_25CollectiveMainloopFwdSm90ILi2EN4cute5tupleIJNS5_1CILi1EEES8_S8_EEENS6_IJNS7_ILi128EEENS7_ILi160EEENS7_ILi192EEEEEELi192ENS_12float_e4m3_tEfNS_4arch4Sm90ELb1ELb0ELb1ELb1ELb0ELb0ELb0ELb1ELb1ELb0ELb0ELb0EEENS1_21CollectiveEpilogueFwdINS6_IJSA_SC_SB_EEES9_NS_10bfloat16_tESG_Li256ELb1ELb0ELb0ELb1EEENS1_36VarlenDynamicPersistentTileSchedulerILi128ELi160ELi256ELi128ELb0ELb0ELb1ELb1ELb1ELb1EEEEEEEEEvNT_6ParamsE)
        .other          _ZN7cutlass13device_kernelIN5flash11enable_sm90INS1_16FlashAttnFwdSm90INS1_25CollectiveMainloopFwdSm90ILi2EN4cute5tupleIJNS5_1CILi1EEES8_S8_EEENS6_IJNS7_ILi128EEENS7_ILi160EEENS7_ILi192EEEEEELi192ENS_12float_e4m3_tEfNS_4arch4Sm90ELb1ELb0ELb1ELb1ELb0ELb0ELb0ELb1ELb1ELb0ELb0ELb0EEENS1_21CollectiveEpilogueFwdINS6_IJSA_SC_SB_EEES9_NS_10bfloat16_tESG_Li256ELb1ELb0ELb0ELb1EEENS1_36VarlenDynamicPersistentTileSchedulerILi128ELi160ELi256ELi128ELb0ELb0ELb1ELb1ELb1ELb1EEEEEEEEEvNT_6ParamsE,@"STO_CUDA_ENTRY STV_DEFAULT"
_ZN7cutlass13device_kernelIN5flash11enable_sm90INS1_16FlashAttnFwdSm90INS1_25CollectiveMainloopFwdSm90ILi2EN4cute5tupleIJNS5_1CILi1EEES8_S8_EEENS6_IJNS7_ILi128EEENS7_ILi160EEENS7_ILi192EEEEEELi192ENS_12float_e4m3_tEfNS_4arch4Sm90ELb1ELb0ELb1ELb1ELb0ELb0ELb0ELb1ELb1ELb0ELb0ELb0EEENS1_21CollectiveEpilogueFwdINS6_IJSA_SC_SB_EEES9_NS_10bfloat16_tESG_Li256ELb1ELb0ELb0ELb1EEENS1_36VarlenDynamicPersistentTileSchedulerILi128ELi160ELi256ELi128ELb0ELb0ELb1ELb1ELb1ELb1EEEEEEEEEvNT_6ParamsE:
[----:B------:R-:W-:Y:S01]  /*0000*/  LDC R1, c[0x0][0x37c] ;  /* 0x0000df00ff017b82 */ /* 0x000fe20000000800 */
[----:B------:R-:W-:Y:S05]  /*0010*/  EXIT ;  /* 0x000000000000794d */ /* 0x000fea0003800000 */
.L_x_8:
        /* <DEDUP_REMOVED lines=14> */
.L_x_18:


//--------------------- .text._ZN7cutlass13device_kernelIN5flash11enable_sm90INS1_16FlashAttnFwdSm90INS1_25CollectiveMainloopFwdSm90ILi2EN4cute5tupleIJNS5_1CILi1EEES8_S8_EEENS6_IJNS7_ILi128EEENS7_ILi160EEENS7_ILi192EEEEEELi192ENS_12float_e4m3_tEfNS_4arch4Sm90ELb1ELb0ELb1ELb1ELb0ELb1ELb0ELb1ELb1ELb0ELb0ELb0EEENS1_21CollectiveEpilogueFwdINS6_IJSA_SC_SB_EEES9_NS_10bfloat16_tESG_Li256ELb1ELb0ELb0ELb1EEENS1_36VarlenDynamicPersistentTileSchedulerILi128ELi160ELi256ELi128ELb0ELb0ELb1ELb1ELb1ELb1EEEEEEEEEvNT_6ParamsE --------------------------
	.section	.text._ZN7cutlass13device_kernelIN5flash11enable_sm90INS1_16FlashAttnFwdSm90INS1_25CollectiveMainloopFwdSm90ILi2EN4cute5tupleIJNS5_1CILi1EEES8_S8_EEENS6_IJNS7_ILi128EEENS7_ILi160EEENS7_ILi192EEEEEELi192ENS_12float_e4m3_tEfNS_4arch4Sm90ELb1ELb0ELb1ELb1ELb0ELb1ELb0ELb1ELb1ELb0ELb0ELb0EEENS1_21CollectiveEpilogueFwdINS6_IJSA_SC_SB_EEES9_NS_10bfloat16_tESG_Li256ELb1ELb0ELb0ELb1EEENS1_36VarlenDynamicPersistentTileSchedulerILi128ELi160ELi256ELi128ELb0ELb0ELb1ELb1ELb1ELb1EEEEEEEEEvNT_6ParamsE,"ax",@progbits
	.align	128
.text._ZN7cutlass13device_kernelIN5flash11enable_sm90INS1_16FlashAttnFwdSm90INS1_25CollectiveMainloopFwdSm90ILi2EN4cute5tupleIJNS5_1CILi1EEES8_S8_EEENS6_IJNS7_ILi128EEENS7_ILi160EEENS7_ILi192EEEEEELi192ENS_12float_e4m3_tEfNS_4arch4Sm90ELb1ELb0ELb1ELb1ELb0ELb1ELb0ELb1ELb1ELb0ELb0ELb0EEENS1_21CollectiveEpilogueFwdINS6_IJSA_SC_SB_EEES9_NS_10bfloat16_tESG_Li256ELb1ELb0ELb0ELb1EEENS1_36VarlenDynamicPersistentTileSchedulerILi128ELi160ELi256ELi128ELb0ELb0ELb1ELb1ELb1ELb1EEEEEEEEEvNT_6ParamsE:
        .type           _ZN7cutlass13device_kernelIN5flash11enable_sm90INS1_16FlashAttnFwdSm90INS1_25CollectiveMainloopFwdSm90ILi2EN4cute5tupleIJNS5_1CILi1EEES8_S8_EEENS6_IJNS7_ILi128EEENS7_ILi160EEENS7_ILi192EEEEEELi192ENS_12float_e4m3_tEfNS_4arch4Sm90ELb1ELb0ELb1ELb1ELb0ELb1ELb0ELb1ELb1ELb0ELb0ELb0EEENS1_21CollectiveEpilogueFwdINS6_IJSA_SC_SB_EEES9_NS_10bfloat16_tESG_Li256ELb1ELb0ELb0ELb1EEENS1_36VarlenDynamicPersistentTileSchedulerILi128ELi160ELi256ELi128ELb0ELb0ELb1ELb1ELb1ELb1EEEEEEEEEvNT_6ParamsE,@function
        .size           _ZN7cutlass13device_kernelIN5flash11enable_sm90INS1_16FlashAttnFwdSm90INS1_25CollectiveMainloopFwdSm90ILi2EN4cute5tupleIJNS5_1CILi1EEES8_S8_EEENS6_IJNS7_ILi128EEENS7_ILi160EEENS7_ILi192EEEEEELi192ENS_12float_e4m3_tEfNS_4arch4Sm90ELb1ELb0ELb1ELb1ELb0ELb1ELb0ELb1ELb1ELb0ELb0ELb0EEENS1_21CollectiveEpilogueFwdINS6_IJSA_SC_SB_EEES9_NS_10bfloat16_tESG_Li256ELb1ELb0ELb0ELb1EEENS1_36VarlenDynamicPersistentTileSchedulerILi128ELi160ELi256ELi128ELb0ELb0ELb1ELb1ELb1ELb1EEEEEEEEEvNT_6ParamsE,(.L_x_19 - _ZN7cutlass13device_kernelIN5flash11enable_sm90INS1_16FlashAttnFwdSm90INS1_25CollectiveMainloopFwdSm90ILi2EN4cute5tupleIJNS5_1CILi1EEES8_S8_EEENS6_IJNS7_ILi128EEENS7_ILi160EEENS7_ILi192EEEEEELi192ENS_12float_e4m3_tEfNS_4arch4Sm90ELb1ELb0ELb1ELb1ELb0ELb1ELb0ELb1ELb1ELb0ELb0ELb0EEENS1_21CollectiveEpilogueFwdINS6_IJSA_SC_SB_EEES9_NS_10bfloat16_tESG_Li256ELb1ELb0ELb0ELb1EEENS1_36VarlenDynamicPersistentTileSchedulerILi128ELi160ELi256ELi128ELb0ELb0ELb1ELb1ELb1ELb1EEEEEEEEEvNT_6ParamsE)
        .other          _ZN7cutlass13device_kernelIN5flash11enable_sm90INS1_16FlashAttnFwdSm90INS1_25CollectiveMainloopFwdSm90ILi2EN4cute5tupleIJNS5_1CILi1EEES8_S8_EEENS6_IJNS7_ILi128EEENS7_ILi160EEENS7_ILi192EEEEEELi192ENS_12float_e4m3_tEfNS_4arch4Sm90ELb1ELb0ELb1ELb1ELb0ELb1ELb0ELb1ELb1ELb0ELb0ELb0EEENS1_21CollectiveEpilogueFwdINS6_IJSA_SC_SB_EEES9_NS_10bfloat16_tESG_Li256ELb1ELb0ELb0ELb1EEENS1_36VarlenDynamicPersistentTileSchedulerILi128ELi160ELi256ELi128ELb0ELb0ELb1ELb1ELb1ELb1EEEEEEEEEvNT_6ParamsE,@"STO_CUDA_ENTRY STV_DEFAULT"
_ZN7cutlass13device_kernelIN5flash11enable_sm90INS1_16FlashAttnFwdSm90INS1_25CollectiveMainloopFwdSm90ILi2EN4cute5tupleIJNS5_1CILi1EEES8_S8_EEENS6_IJNS7_ILi128EEENS7_ILi160EEENS7_ILi192EEEEEELi192ENS_12float_e4m3_tEfNS_4arch4Sm90ELb1ELb0ELb1ELb1ELb0ELb1ELb0ELb1ELb1ELb0ELb0ELb0EEENS1_21CollectiveEpilogueFwdINS6_IJSA_SC_SB_EEES9_NS_10bfloat16_tESG_Li256ELb1ELb0ELb0ELb1EEENS1_36VarlenDynamicPersistentTileSchedulerILi128ELi160ELi256ELi128ELb0ELb0ELb1ELb1ELb1ELb1EEEEEEEEEvNT_6ParamsE:
[----:B------:R-:W-:Y:S01]  /*0000*/  LDC R1, c[0x0][0x37c] ;  /* 0x0000df00ff017b82 */ /* 0x000fe20000000800 */
[----:B------:R-:W-:Y:S05]  /*0010*/  EXIT ;  /* 0x000000000000794d */ /* 0x000fea0003800000 */
.L_x_9:
        /* <DEDUP_REMOVED lines=14> */
.L_x_19:


//--------------------- .nv.shared.reserved.0     --------------------------
	.section	.nv.shared.reserved.0,"aw",@nobits
	.weak		__nv_reservedSMEM_offset_0_alias
	.size		__nv_reservedSMEM_offset_0_alias, 0, 64
	.other		__nv_reservedSMEM_offset_0_alias,@"STO_CUDA_RESERVED_SHARED STV_DEFAULT"
__nv_reservedSMEM_offset_0_alias:
	.zero		0
	.zero		64


//--------------------- .nv.global                --------------------------
	.section	.nv.global,"aw",@nobits
.nv.global:
	.type		_ZN74_INTERNAL_78d7e6b7_38_flash_fwd_hdim192_e4m3_softcap_sm90_cu_ceb34e2a_31164cute1_E,@object
	.size		_ZN74_INTERNAL_78d7e6b7_38_flash_fwd_hdim192_e4m3_softcap_sm90_cu_ceb34e2a_31164cute1_E,(_ZN74_INTERNAL_78d7e6b7_38_flash_fwd_hdim192_e4m3_softcap_sm90_cu_ceb34e2a_31164cuda3std3__45__cpo6cbeginE - _ZN74_INTERNAL_78d7e6b7_38_flash_fwd_hdim192_e4m3_softcap_sm90_cu_ceb34e2a_31164cute1_E)
_ZN74_INTERNAL_78d7e6b7_38_flash_fwd_hdim192_e4m3_softcap_sm90_cu_ceb34e2a_31164cute1_E:
	.zero		1
	.type		_ZN74_INTERNAL_78d7e6b7_38_flash_fwd_hdim192_e4m3_softcap_sm90_cu_ceb34e2a_31164cuda3std3__45__cpo6cbeginE,@object
	.size		_ZN74_INTERNAL_78d7e6b7_38_flash_fwd_hdim192_e4m3_softcap_sm90_cu_ceb34e2a_31164cuda3std3__45__cpo6cbeginE,(_ZN74_INTERNAL_78d7e6b7_38_flash_fwd_hdim192_e4m3_softcap_sm90_cu_ceb34e2a_31164cuda3std3__48in_placeE - _ZN74_INTERNAL_78d7e6b7_38_flash_fwd_hdim192_e4m3_softcap_sm90_cu_ceb34e2a_31164cuda3std3__45__cpo6cbeginE)
_ZN74_INTERNAL_78d7e6b7_38_flash_fwd_hdim192_e4m3_softcap_sm90_cu_ceb34e2a_31164cuda3std3__45__cpo6cbeginE:
	.zero		1
	.type		_ZN74_INTERNAL_78d7e6b7_38_flash_fwd_hdim192_e4m3_softcap_sm90_cu_ceb34e2a_31164cuda3std3__48in_placeE,@object
	.size		_ZN74_INTERNAL_78d7e6b7_38_flash_fwd_hdim192_e4m3_softcap_sm90_cu_ceb34e2a_31164cuda3std3__48in_placeE,(_ZN74_INTERNAL_78d7e6b7_38_flash_fwd_hdim192_e4m3_softcap_sm90_cu_ceb34e2a_31164cuda3std6ranges3__45__cpo9iter_moveE - _ZN74_INTERNAL_78d7e6b7_38_flash_fwd_hdim192_e4m3_softcap_sm90_cu_ceb34e2a_31164cuda3std3__48in_placeE)
_ZN74_INTERNAL_78d7e6b7_38_flash_fwd_hdim192_e4m3_softcap_sm90_cu_ceb34e2a_31164cuda3std3__48in_placeE:
	.zero		1
	.type		_ZN74_INTERNAL_78d7e6b7_38_flash_fwd_hdim192_e4m3_softcap_sm90_cu_ceb34e2a_31164cuda3std6ranges3__45__cpo9iter_moveE,@object
	.size		_ZN74_INTERNAL_78d7e6b7_38_flash_fwd_hdim192_e4m3_softcap_sm90_cu_ceb34e2a_31164cuda3std6ranges3__45__cpo9iter_moveE,(_ZN74_INTERNAL_78d7e6b7_38_flash_fwd_hdim192_e4m3_softcap_sm90_cu_ceb34e2a_31164cuda3std3__45__cpo5beginE - _ZN74_INTERNAL_78d7e6b7_38_flash_fwd_hdim192_e4m3_softcap_sm90_cu_ceb34e2a_31164cuda3std6ranges3__45__cpo9iter_moveE)
_ZN74_INTERNAL_78d7e6b7_38_flash_fwd_hdim192_e4m3_softcap_sm90_cu_ceb34e2a_31164cuda3std6ranges3__45__cpo9iter_moveE:
	.zero		1
	.type		_ZN74_INTERNAL_78d7e6b7_38_flash_fwd_hdim192_e4m3_softcap_sm90_cu_ceb34e2a_31164cuda3std3__45__cpo5beginE,@object
	.size		_ZN74_INTERNAL_78d7e6b7_38_flash_fwd_hdim192_e4m3_softcap_sm90_cu_ceb34e2a_31164cuda3std3__45__cpo5beginE,(_ZN74_INTERNAL_78d7e6b7_38_flash_fwd_hdim192_e4m3_softcap_sm90_cu_ceb34e2a_31164cuda3std3__476_GLOBAL__N__78d7e6b7_38_flash_fwd_hdim192_e4m3_softcap_sm90_cu_ceb34e2a_31166ignoreE - _ZN74_INTERNAL_78d7e6b7_38_flash_fwd_hdim192_e4m3_softcap_sm90_cu_ceb34e2a_31164cuda3std3__45__cpo5beginE)
_ZN74_INTERNAL_78d7e6b7_38_flash_fwd_hdim192_e4m3_softcap_sm90_cu_ceb34e2a_31164cuda3std3__45__cpo5beginE:
	.zero		1
	.type		_ZN74_INTERNAL_78d7e6b7_38_flash_fwd_hdim192_e4m3_softcap_sm90_cu_ceb34e2a_31164cuda3std3__476_GLOBAL__N__78d7e6b7_38_flash_fwd_hdim192_e4m3_softcap_sm90_cu_ceb34e2a_31166ignoreE,@object
	.size		_ZN74_INTERNAL_78d7e6b7_38_flash_fwd_hdim192_e4m3_softcap_sm90_cu_ceb34e2a_31164cuda3std3__476_GLOBAL__N__78d7e6b7_38_flash_fwd_hdim192_e4m3_softcap_sm90_cu_ceb34e2a_31166ignoreE,(_ZN74_INTERNAL_78d7e6b7_38_flash_fwd_hdim192_e4m3_softcap_sm90_cu_ceb34e2a_31164cute7productE - _ZN74_INTERNAL_78d7e6b7_38_flash_fwd_hdim192_e4m3_softcap_sm90_cu_ceb34e2a_31164cuda3std3__476_GLOBAL__N__78d7e6b7_38_flash_fwd_hdim192_e4m3_softcap_sm90_cu_ceb34e2a_31166ignoreE)
_ZN74_INTERNAL_78d7e6b7_38_flash_fwd_hdim192_e4m3_softcap_sm90_cu_ceb34e2a_31164cuda3std3__476_GLOBAL__N__78d7e6b7_38_flash_fwd_hdim192_e4m3_softcap_sm90_cu_ceb34e2a_31166ignoreE:
	.zero		1
	.type		_ZN74_INTERNAL_78d7e6b7_38_flash_fwd_hdim192_e4m3_softcap_sm90_cu_ceb34e2a_31164cute7productE,@object
	.size		_ZN74_INTERNAL_78d7e6b7_38_flash_fwd_hdim192_e4m3_softcap_sm90_cu_ceb34e2a_31164cute7productE,(_ZN74_INTERNAL_78d7e6b7_38_flash_fwd_hdim192_e4m3_softcap_sm90_cu_ceb34e2a_31164cuda3std3__45__cpo3endE - _ZN74_INTERNAL_78d7e6b7_38_flash_fwd_hdim192_e4m3_softcap_sm90_cu_ceb34e2a_31164cute7productE)
_ZN74_INTERNAL_78d7e6b7_38_flash_fwd_hdim192_e4m3_softcap_sm90_cu_ceb34e2a_31164cute7productE:
	.zero		1
	.type		_ZN74_INTERNAL_78d7e6b7_38_flash_fwd_hdim192_e4m3_softcap_sm90_cu_ceb34e2a_31164cuda3std3__45__cpo3endE,@object
	.size		_ZN74_INTERNAL_78d7e6b7_38_flash_fwd_hdim192_e4m3_softcap_sm90_cu_ceb34e2a_31164cuda3std3__45__cpo3endE,(_ZN74_INTERNAL_78d7e6b7_38_flash_fwd_hdim192_e4m3_softcap_sm90_cu_ceb34e2a_31164cuda3std3__419piecewise_constructE - _ZN74_INTERNAL_78d7e6b7_38_flash_fwd_hdim192_e4m3_softcap_sm90_cu_ceb34e2a_31164cuda3std3__45__cpo3endE)
_ZN74_INTERNAL_78d7e6b7_38_flash_fwd_hdim192_e4m3_softcap_sm90_cu_ceb34e2a_31164cuda3std3__45__cpo3endE:
	.zero		1
	.type		_ZN74_INTERNAL_78d7e6b7_38_flash_fwd_hdim192_e4m3_softcap_sm90_cu_ceb34e2a_31164cuda3std3__419piecewise_constructE,@object
	.size		_ZN74_INTERNAL_78d7e6b7_38_flash_fwd_hdim192_e4m3_softcap_sm90_cu_ceb34e2a_31164cuda3std3__419piecewise_constructE,(_ZN74_INTERNAL_78d7e6b7_38_flash_fwd_hdim192_e4m3_softcap_sm90_cu_ceb34e2a_31164cuda3std3__45__cpo4cendE - _ZN74_INTERNAL_78d7e6b7_38_flash_fwd_hdim192_e4m3_softcap_sm90_cu_ceb34e2a_31164cuda3std3__419piecewise_constructE)
_ZN74_INTERNAL_78d7e6b7_38_flash_fwd_hdim192_e4m3_softcap_sm90_cu_ceb34e2a_31164cuda3std3__419piecewise_constructE:
	.zero		1
	.type		_ZN74_INTERNAL_78d7e6b7_38_flash_fwd_hdim192_e4m3_softcap_sm90_cu_ceb34e2a_31164cuda3std3__45__cpo4cendE,@object
	.size		_ZN74_INTERNAL_78d7e6b7_38_flash_fwd_hdim192_e4m3_softcap_sm90_cu_ceb34e2a_31164cuda3std3__45__cpo4cendE,(_ZN74_INTERNAL_78d7e6b7_38_flash_fwd_hdim192_e4m3_softcap_sm90_cu_ceb34e2a_31164cuda3std6ranges3__45__cpo4swapE - _ZN74_INTERNAL_78d7e6b7_38_flash_fwd_hdim192_e4m3_softcap_sm90_cu_ceb34e2a_31164cuda3std3__45__cpo4cendE)
_ZN74_INTERNAL_78d7e6b7_38_flash_fwd_hdim192_e4m3_softcap_sm90_cu_ceb34e2a_31164cuda3std3__45__cpo4cendE:
	.zero		1
	.type		_ZN74_INTERNAL_78d7e6b7_38_flash_fwd_hdim192_e4m3_softcap_sm90_cu_ceb34e2a_31164cuda3std6ranges3__45__cpo4swapE,@object
	.size		_ZN74_INTERNAL_78d7e6b7_38_flash_fwd_hdim192_e4m3_softcap_sm90_cu_ceb34e2a_31164cuda3std6ranges3__45__cpo4swapE,(.L_7 - _ZN74_INTERNAL_78d7e6b7_38_flash_fwd_hdim192_e4m3_softcap_sm90_cu_ceb34e2a_31164cuda3std6ranges3__45__cpo4swapE)
_ZN74_INTERNAL_78d7e6b7_38_flash_fwd_hdim192_e4m3_softcap_sm90_cu_ceb34e2a_31164cuda3std6ranges3__45__cpo4swapE:
	.zero		1
.L_7:


//--------------------- .nv.constant0._ZN7cutlass13device_kernelIN5flash11enable_sm90INS1_16FlashAttnFwdSm90INS1_25CollectiveMainloopFwdSm90ILi2EN4cute5tupleIJNS5_1CILi1EEES8_S8_EEENS6_IJNS7_ILi128EEENS7_ILi160EEENS7_ILi192EEEEEELi192ENS_12float_e4m3_tEfNS_4arch4Sm90ELb0ELb0ELb1ELb0ELb0ELb0ELb0ELb1ELb1ELb0ELb0ELb0EEENS1_21CollectiveEpilogueFwdINS6_IJSA_SC_SB_EEES9_NS_10bfloat16_tESG_Li256ELb0ELb0ELb0ELb1EEENS1_29StaticPersistentTileSchedulerILb0EEEEEEEEEvNT_6ParamsE --------------------------
	.section	.nv.constant0._ZN7cutlass13device_kernelIN5flash11enable_sm90INS1_16FlashAttnFwdSm90INS1_25CollectiveMainloopFwdSm90ILi2EN4cute5tupleIJNS5_1CILi1EEES8_S8_EEENS6_IJNS7_ILi128EEENS7_ILi160EEENS7_ILi192EEEEEELi192ENS_12float_e4m3_tEfNS_4arch4Sm90ELb0ELb0ELb1ELb0ELb0ELb0ELb0ELb1ELb1ELb0ELb0ELb0EEENS1_21CollectiveEpilogueFwdINS6_IJSA_SC_SB_EEES9_NS_10bfloat16_tESG_Li256ELb0ELb0ELb0ELb1EEENS1_29StaticPersistentTileSchedulerILb0EEEEEEEEEvNT_6ParamsE,"a",@progbits
	.sectionflags	@""
	.align	4
.nv.constant0._ZN7cutlass13device_kernelIN5flash11enable_sm90INS1_16FlashAttnFwdSm90INS1_25CollectiveMainloopFwdSm90ILi2EN4cute5tupleIJNS5_1CILi1EEES8_S8_EEENS6_IJNS7_ILi128EEENS7_ILi160EEENS7_ILi192EEEEEELi192ENS_12float_e4m3_tEfNS_4arch4Sm90ELb0ELb0ELb1ELb0ELb0ELb0ELb0ELb1ELb1ELb0ELb0ELb0EEENS1_21CollectiveEpilogueFwdINS6_IJSA_SC_SB_EEES9_NS_10bfloat16_tESG_Li256ELb0ELb0ELb0ELb1EEENS1_29StaticPersistentTileSchedulerILb0EEEEEEEEEvNT_6ParamsE:
	.zero		3840


//--------------------- .nv.constant0._ZN7cutlass13device_kernelIN5flash11enable_sm90INS1_16FlashAttnFwdSm90INS1_25CollectiveMainloopFwdSm90ILi2EN4cute5tupleIJNS5_1CILi2EEENS7_ILi1EEES9_EEENS6_IJNS7_ILi128EEENS7_ILi160EEENS7_ILi192EEEEEELi192ENS_12float_e4m3_tEfNS_4arch4Sm90ELb0ELb0ELb1ELb0ELb0ELb0ELb0ELb1ELb1ELb0ELb0ELb0EEENS1_21CollectiveEpilogueFwdINS6_IJSB_SD_SC_EEESA_NS_10bfloat16_tESH_Li256ELb0ELb0ELb0ELb1EEENS1_29StaticPersistentTileSchedulerILb0EEEEEEEEEvNT_6ParamsE --------------------------
	.section	.nv.constant0._ZN7cutlass13device_kernelIN5flash11enable_sm90INS1_16FlashAttnFwdSm90INS1_25CollectiveMainloopFwdSm90ILi2EN4cute5tupleIJNS5_1CILi2EEENS7_ILi1EEES9_EEENS6_IJNS7_ILi128EEENS7_ILi160EEENS7_ILi192EEEEEELi192ENS_12float_e4m3_tEfNS_4arch4Sm90ELb0ELb0ELb1ELb0ELb0ELb0ELb0ELb1ELb1ELb0ELb0ELb0EEENS1_21CollectiveEpilogueFwdINS6_IJSB_SD_SC_EEESA_NS_10bfloat16_tESH_Li256ELb0ELb0ELb0ELb1EEENS1_29StaticPersistentTileSchedulerILb0EEEEEEEEEvNT_6ParamsE,"a",@progbits
	.sectionflags	@""
	.align	4
.nv.constant0._ZN7cutlass13device_kernelIN5flash11enable_sm90INS1_16FlashAttnFwdSm90INS1_25CollectiveMainloopFwdSm90ILi2EN4cute5tupleIJNS5_1CILi2EEENS7_ILi1EEES9_EEENS6_IJNS7_ILi128EEENS7_ILi160EEENS7_ILi192EEEEEELi192ENS_12float_e4m3_tEfNS_4arch4Sm90ELb0ELb0ELb1ELb0ELb0ELb0ELb0ELb1ELb1ELb0ELb0ELb0EEENS1_21CollectiveEpilogueFwdINS6_IJSB_SD_SC_EEESA_NS_10bfloat16_tESH_Li256ELb0ELb0ELb0ELb1EEENS1_29StaticPersistentTileSchedulerILb0EEEEEEEEEvNT_6ParamsE:
	.zero		3840


//--------------------- .nv.constant0._ZN7cutlass13device_kernelIN5flash11enable_sm90INS1_16FlashAttnFwdSm90INS1_25CollectiveMainloopFwdSm90ILi2EN4cute5tupleIJNS5_1CILi1EEES8_S8_EEENS6_IJNS7_ILi128EEENS7_ILi160EEENS7_ILi192EEEEEELi192ENS_12float_e4m3_tEfNS_4arch4Sm90ELb0ELb0ELb1ELb1ELb0ELb0ELb0ELb1ELb1ELb0ELb0ELb0EEENS1_21CollectiveEpilogueFwdINS6_IJSA_SC_SB_EEES9_NS_10bfloat16_tESG_Li256ELb1ELb0ELb0ELb1EEENS1_36VarlenDynamicPersistentTileSchedulerILi128ELi160ELi256ELi128ELb0ELb0ELb1ELb0ELb1ELb1EEEEEEEEEvNT_6ParamsE --------------------------
	.section	.nv.constant0._ZN7cutlass13device_kernelIN5flash11enable_sm90INS1_16FlashAttnFwdSm90INS1_25CollectiveMainloopFwdSm90ILi2EN4cute5tupleIJNS5_1CILi1EEES8_S8_EEENS6_IJNS7_ILi128EEENS7_ILi160EEENS7_ILi192EEEEEELi192ENS_12float_e4m3_tEfNS_4arch4Sm90ELb0ELb0ELb1ELb1ELb0ELb0ELb0ELb1ELb1ELb0ELb0ELb0EEENS1_21CollectiveEpilogueFwdINS6_IJSA_SC_SB_EEES9_NS_10bfloat16_tESG_Li256ELb1ELb0ELb0ELb1EEENS1_36VarlenDynamicPersistentTileSchedulerILi128ELi160ELi256ELi128ELb0ELb0ELb1ELb0ELb1ELb1EEEEEEEEEvNT_6ParamsE,"a",@progbits
	.sectionflags	@""
	.align	4
.nv.constant0._ZN7cutlass13device_kernelIN5flash11enable_sm90INS1_16FlashAttnFwdSm90INS1_25CollectiveMainloopFwdSm90ILi2EN4cute5tupleIJNS5_1CILi1EEES8_S8_EEENS6_IJNS7_ILi128EEENS7_ILi160EEENS7_ILi192EEEEEELi192ENS_12float_e4m3_tEfNS_4arch4Sm90ELb0ELb0ELb1ELb1ELb0ELb0ELb0ELb1ELb1ELb0ELb0ELb0EEENS1_21CollectiveEpilogueFwdINS6_IJSA_SC_SB_EEES9_NS_10bfloat16_tESG_Li256ELb1ELb0ELb0ELb1EEENS1_36VarlenDynamicPersistentTileSchedulerILi128ELi160ELi256ELi128ELb0ELb0ELb1ELb0ELb1ELb1EEEEEEEEEvNT_6ParamsE:
	.zero		3456


//--------------------- .nv.constant0._ZN7cutlass13device_kernelIN5flash11enable_sm90INS1_16FlashAttnFwdSm90INS1_25CollectiveMainloopFwdSm90ILi2EN4cute5tupleIJNS5_1CILi1EEES8_S8_EEENS6_IJNS7_ILi128EEENS7_ILi160EEENS7_ILi192EEEEEELi192ENS_12float_e4m3_tEfNS_4arch4Sm90ELb0ELb0ELb1ELb1ELb0ELb1ELb0ELb1ELb1ELb0ELb0ELb0EEENS1_21CollectiveEpilogueFwdINS6_IJSA_SC_SB_EEES9_NS_10bfloat16_tESG_Li256ELb1ELb0ELb0ELb1EEENS1_36VarlenDynamicPersistentTileSchedulerILi128ELi160ELi256ELi128ELb0ELb0ELb1ELb0ELb1ELb1EEEEEEEEEvNT_6ParamsE --------------------------
	.section	.nv.constant0._ZN7cutlass13device_kernelIN5flash11enable_sm90INS1_16FlashAttnFwdSm90INS1_25CollectiveMainloopFwdSm90ILi2EN4cute5tupleIJNS5_1CILi1EEES8_S8_EEENS6_IJNS7_ILi128EEENS7_ILi160EEENS7_ILi192EEEEEELi192ENS_12float_e4m3_tEfNS_4arch4Sm90ELb0ELb0ELb1ELb1ELb0ELb1ELb0ELb1ELb1ELb0ELb0ELb0EEENS1_21CollectiveEpilogueFwdINS6_IJSA_SC_SB_EEES9_NS_10bfloat16_tESG_Li256ELb1ELb0ELb0ELb1EEENS1_36VarlenDynamicPersistentTileSchedulerILi128ELi160ELi256ELi128ELb0ELb0ELb1ELb0ELb1ELb1EEEEEEEEEvNT_6ParamsE,"a",@progbits
	.sectionflags	@""
	.align	4
.nv.constant0._ZN7cutlass13device_kernelIN5flash11enable_sm90INS1_16FlashAttnFwdSm90INS1_25CollectiveMainloopFwdSm90ILi2EN4cute5tupleIJNS5_1CILi1EEES8_S8_EEENS6_IJNS7_ILi128EEENS7_ILi160EEENS7_ILi192EEEEEELi192ENS_12float_e4m3_tEfNS_4arch4Sm90ELb0ELb0ELb1ELb1ELb0ELb1ELb0ELb1ELb1ELb0ELb0ELb0EEENS1_21CollectiveEpilogueFwdINS6_IJSA_SC_SB_EEES9_NS_10bfloat16_tESG_Li256ELb1ELb0ELb0ELb1EEENS1_36VarlenDynamicPersistentTileSchedulerILi128ELi160ELi256ELi128ELb0ELb0ELb1ELb0ELb1ELb1EEEEEEEEEvNT_6ParamsE:
	.zero		3456


//--------------------- .nv.constant0._ZN7cutlass13device_kernelIN5flash11enable_sm90INS1_16FlashAttnFwdSm90INS1_25CollectiveMainloopFwdSm90ILi2EN4cute5tupleIJNS5_1CILi1EEES8_S8_EEENS6_IJNS7_ILi128EEESA_NS7_ILi192EEEEEELi192ENS_12float_e4m3_tEfNS_4arch4Sm90ELb0ELb1ELb1ELb0ELb0ELb0ELb0ELb1ELb1ELb0ELb0ELb0EEENS1_21CollectiveEpilogueFwdINS6_IJSA_SB_SA_EEES9_NS_10bfloat16_tESF_Li256ELb0ELb0ELb0ELb1EEENS1_30DynamicPersistentTileSchedulerILi256ELi128ELb0ELb0ELb1EEEEEEEEEvNT_6ParamsE --------------------------
	.section	.nv.constant0._ZN7cutlass13device_kernelIN5flash11enable_sm90INS1_16FlashAttnFwdSm90INS1_25CollectiveMainloopFwdSm90ILi2EN4cute5tupleIJNS5_1CILi1EEES8_S8_EEENS6_IJNS7_ILi128EEESA_NS7_ILi192EEEEEELi192ENS_12float_e4m3_tEfNS_4arch4Sm90ELb0ELb1ELb1ELb0ELb0ELb0ELb0ELb1ELb1ELb0ELb0ELb0EEENS1_21CollectiveEpilogueFwdINS6_IJSA_SB_SA_EEES9_NS_10bfloat16_tESF_Li256ELb0ELb0ELb0ELb1EEENS1_30DynamicPersistentTileSchedulerILi256ELi128ELb0ELb0ELb1EEEEEEEEEvNT_6ParamsE,"a",@progbits
	.sectionflags	@""
	.align	4
.nv.constant0._ZN7cutlass13device_kernelIN5flash11enable_sm90INS1_16FlashAttnFwdSm90INS1_25CollectiveMainloopFwdSm90ILi2EN4cute5tupleIJNS5_1CILi1EEES8_S8_EEENS6_IJNS7_ILi128EEESA_NS7_ILi192EEEEEELi192ENS_12float_e4m3_tEfNS_4arch4Sm90ELb0ELb1ELb1ELb0ELb0ELb0ELb0ELb1ELb1ELb0ELb0ELb0EEENS1_21CollectiveEpilogueFwdINS6_IJSA_SB_SA_EEES9_NS_10bfloat16_tESF_Li256ELb0ELb0ELb0ELb1EEENS1_30DynamicPersistentTileSchedulerILi256ELi128ELb0ELb0ELb1EEEEEEEEEvNT_6ParamsE:
	.zero		3840


//--------------------- .nv.constant0._ZN7cutlass13device_kernelIN5flash11enable_sm90INS1_16FlashAttnFwdSm90INS1_25CollectiveMainloopFwdSm90ILi2EN4cute5tupleIJNS5_1CILi1EEES8_S8_EEENS6_IJNS7_ILi128EEESA_NS7_ILi192EEEEEELi192ENS_12float_e4m3_tEfNS_4arch4Sm90ELb0ELb1ELb1ELb1ELb0ELb0ELb0ELb1ELb1ELb0ELb0ELb0EEENS1_21CollectiveEpilogueFwdINS6_IJSA_SB_SA_EEES9_NS_10bfloat16_tESF_Li256ELb1ELb0ELb0ELb1EEENS1_36VarlenDynamicPersistentTileSchedulerILi128ELi128ELi256ELi128ELb0ELb0ELb1ELb1ELb0ELb1EEEEEEEEEvNT_6ParamsE --------------------------
	.section	.nv.constant0._ZN7cutlass13device_kernelIN5flash11enable_sm90INS1_16FlashAttnFwdSm90INS1_25CollectiveMainloopFwdSm90ILi2EN4cute5tupleIJNS5_1CILi1EEES8_S8_EEENS6_IJNS7_ILi128EEESA_NS7_ILi192EEEEEELi192ENS_12float_e4m3_tEfNS_4arch4Sm90ELb0ELb1ELb1ELb1ELb0ELb0ELb0ELb1ELb1ELb0ELb0ELb0EEENS1_21CollectiveEpilogueFwdINS6_IJSA_SB_SA_EEES9_NS_10bfloat16_tESF_Li256ELb1ELb0ELb0ELb1EEENS1_36VarlenDynamicPersistentTileSchedulerILi128ELi128ELi256ELi128ELb0ELb0ELb1ELb1ELb0ELb1EEEEEEEEEvNT_6ParamsE,"a",@progbits
	.sectionflags	@""
	.align	4
.nv.constant0._ZN7cutlass13device_kernelIN5flash11enable_sm90INS1_16FlashAttnFwdSm90INS1_25CollectiveMainloopFwdSm90ILi2EN4cute5tupleIJNS5_1CILi1EEES8_S8_EEENS6_IJNS7_ILi128EEESA_NS7_ILi192EEEEEELi192ENS_12float_e4m3_tEfNS_4arch4Sm90ELb0ELb1ELb1ELb1ELb0ELb0ELb0ELb1ELb1ELb0ELb0ELb0EEENS1_21CollectiveEpilogueFwdINS6_IJSA_SB_SA_EEES9_NS_10bfloat16_tESF_Li256ELb1ELb0ELb0ELb1EEENS1_36VarlenDynamicPersistentTileSchedulerILi128ELi128ELi256ELi128ELb0ELb0ELb1ELb1ELb0ELb1EEEEEEEEEvNT_6ParamsE:
	.zero		3456


//--------------------- .nv.constant0._ZN7cutlass13device_kernelIN5flash11enable_sm90INS1_16FlashAttnFwdSm90INS1_25CollectiveMainloopFwdSm90ILi2EN4cute5tupleIJNS5_1CILi1EEES8_S8_EEENS6_IJNS7_ILi128EEESA_NS7_ILi192EEEEEELi192ENS_12float_e4m3_tEfNS_4arch4Sm90ELb0ELb1ELb1ELb1ELb0ELb1ELb0ELb1ELb1ELb0ELb0ELb0EEENS1_21CollectiveEpilogueFwdINS6_IJSA_SB_SA_EEES9_NS_10bfloat16_tESF_Li256ELb1ELb0ELb0ELb1EEENS1_36VarlenDynamicPersistentTileSchedulerILi128ELi128ELi256ELi128ELb0ELb0ELb1ELb1ELb0ELb1EEEEEEEEEvNT_6ParamsE --------------------------
	.section	.nv.constant0._ZN7cutlass13device_kernelIN5flash11enable_sm90INS1_16FlashAttnFwdSm90INS1_25CollectiveMainloopFwdSm90ILi2EN4cute5tupleIJNS5_1CILi1EEES8_S8_EEENS6_IJNS7_ILi128EEESA_NS7_ILi192EEEEEELi192ENS_12float_e4m3_tEfNS_4arch4Sm90ELb0ELb1ELb1ELb1ELb0ELb1ELb0ELb1ELb1ELb0ELb0ELb0EEENS1_21CollectiveEpilogueFwdINS6_IJSA_SB_SA_EEES9_NS_10bfloat16_tESF_Li256ELb1ELb0ELb0ELb1EEENS1_36VarlenDynamicPersistentTileSchedulerILi128ELi128ELi256ELi128ELb0ELb0ELb1ELb1ELb0ELb1EEEEEEEEEvNT_6ParamsE,"a",@progbits
	.sectionflags	@""
	.align	4
.nv.constant0._ZN7cutlass13device_kernelIN5flash11enable_sm90INS1_16FlashAttnFwdSm90INS1_25CollectiveMainloopFwdSm90ILi2EN4cute5tupleIJNS5_1CILi1EEES8_S8_EEENS6_IJNS7_ILi128EEESA_NS7_ILi192EEEEEELi192ENS_12float_e4m3_tEfNS_4arch4Sm90ELb0ELb1ELb1ELb1ELb0ELb1ELb0ELb1ELb1ELb0ELb0ELb0EEENS1_21CollectiveEpilogueFwdINS6_IJSA_SB_SA_EEES9_NS_10bfloat16_tESF_Li256ELb1ELb0ELb0ELb1EEENS1_36VarlenDynamicPersistentTileSchedulerILi128ELi128ELi256ELi128ELb0ELb0ELb1ELb1ELb0ELb1EEEEEEEEEvNT_6ParamsE:
	.zero		3456


//--------------------- .nv.constant0._ZN7cutlass13device_kernelIN5flash11enable_sm90INS1_16FlashAttnFwdSm90INS1_25CollectiveMainloopFwdSm90ILi2EN4cute5tupleIJNS5_1CILi1EEES8_S8_EEENS6_IJNS7_ILi128EEENS7_ILi160EEENS7_ILi192EEEEEELi192ENS_12float_e4m3_tEfNS_4arch4Sm90ELb1ELb0ELb1ELb0ELb0ELb0ELb0ELb1ELb1ELb0ELb0ELb0EEENS1_21CollectiveEpilogueFwdINS6_IJSA_SC_SB_EEES9_NS_10bfloat16_tESG_Li256ELb0ELb0ELb0ELb1EEENS1_30DynamicPersistentTileSchedulerILi256ELi128ELb0ELb0ELb1EEEEEEEEEvNT_6ParamsE --------------------------
	.section	.nv.constant0._ZN7cutlass13device_kernelIN5flash11enable_sm90INS1_16FlashAttnFwdSm90INS1_25CollectiveMainloopFwdSm90ILi2EN4cute5tupleIJNS5_1CILi1EEES8_S8_EEENS6_IJNS7_ILi128EEENS7_ILi160EEENS7_ILi192EEEEEELi192ENS_12float_e4m3_tEfNS_4arch4Sm90ELb1ELb0ELb1ELb0ELb0ELb0ELb0ELb1ELb1ELb0ELb0ELb0EEENS1_21CollectiveEpilogueFwdINS6_IJSA_SC_SB_EEES9_NS_10bfloat16_tESG_Li256ELb0ELb0ELb0ELb1EEENS1_30DynamicPersistentTileSchedulerILi256ELi128ELb0ELb0ELb1EEEEEEEEEvNT_6ParamsE,"a",@progbits
	.sectionflags	@""
	.align	4
.nv.constant0._ZN7cutlass13device_kernelIN5flash11enable_sm90INS1_16FlashAttnFwdSm90INS1_25CollectiveMainloopFwdSm90ILi2EN4cute5tupleIJNS5_1CILi1EEES8_S8_EEENS6_IJNS7_ILi128EEENS7_ILi160EEENS7_ILi192EEEEEELi192ENS_12float_e4m3_tEfNS_4arch4Sm90ELb1ELb0ELb1ELb0ELb0ELb0ELb0ELb1ELb1ELb0ELb0ELb0EEENS1_21CollectiveEpilogueFwdINS6_IJSA_SC_SB_EEES9_NS_10bfloat16_tESG_Li256ELb0ELb0ELb0ELb1EEENS1_30DynamicPersistentTileSchedulerILi256ELi128ELb0ELb0ELb1EEEEEEEEEvNT_6ParamsE:
	.zero		3840


//--------------------- .nv.constant0._ZN7cutlass13device_kernelIN5flash11enable_sm90INS1_16FlashAttnFwdSm90INS1_25CollectiveMainloopFwdSm90ILi2EN4cute5tupleIJNS5_1CILi1EEES8_S8_EEENS6_IJNS7_ILi128EEENS7_ILi160EEENS7_ILi192EEEEEELi192ENS_12float_e4m3_tEfNS_4arch4Sm90ELb1ELb0ELb1ELb1ELb0ELb0ELb0ELb1ELb1ELb0ELb0ELb0EEENS1_21CollectiveEpilogueFwdINS6_IJSA_SC_SB_EEES9_NS_10bfloat16_tESG_Li256ELb1ELb0ELb0ELb1EEENS1_36VarlenDynamicPersistentTileSchedulerILi128ELi160ELi256ELi128ELb0ELb0ELb1ELb1ELb1ELb1EEEEEEEEEvNT_6ParamsE --------------------------
	.section	.nv.constant0._ZN7cutlass13device_kernelIN5flash11enable_sm90INS1_16FlashAttnFwdSm90INS1_25CollectiveMainloopFwdSm90ILi2EN4cute5tupleIJNS5_1CILi1EEES8_S8_EEENS6_IJNS7_ILi128EEENS7_ILi160EEENS7_ILi192EEEEEELi192ENS_12float_e4m3_tEfNS_4arch4Sm90ELb1ELb0ELb1ELb1ELb0ELb0ELb0ELb1ELb1ELb0ELb0ELb0EEENS1_21CollectiveEpilogueFwdINS6_IJSA_SC_SB_EEES9_NS_10bfloat16_tESG_Li256ELb1ELb0ELb0ELb1EEENS1_36VarlenDynamicPersistentTileSchedulerILi128ELi160ELi256ELi128ELb0ELb0ELb1ELb1ELb1ELb1EEEEEEEEEvNT_6ParamsE,"a",@progbits
	.sectionflags	@""
	.align	4
.nv.constant0._ZN7cutlass13device_kernelIN5flash11enable_sm90INS1_16FlashAttnFwdSm90INS1_25CollectiveMainloopFwdSm90ILi2EN4cute5tupleIJNS5_1CILi1EEES8_S8_EEENS6_IJNS7_ILi128EEENS7_ILi160EEENS7_ILi192EEEEEELi192ENS_12float_e4m3_tEfNS_4arch4Sm90ELb1ELb0ELb1ELb1ELb0ELb0ELb0ELb1ELb1ELb0ELb0ELb0EEENS1_21CollectiveEpilogueFwdINS6_IJSA_SC_SB_EEES9_NS_10bfloat16_tESG_Li256ELb1ELb0ELb0ELb1EEENS1_36VarlenDynamicPersistentTileSchedulerILi128ELi160ELi256ELi128ELb0ELb0ELb1ELb1ELb1ELb1EEEEEEEEEvNT_6ParamsE:
	.zero		3456


//--------------------- .nv.constant0._ZN7cutlass13device_kernelIN5flash11enable_sm90INS1_16FlashAttnFwdSm90INS1_25CollectiveMainloopFwdSm90ILi2EN4cute5tupleIJNS5_1CILi1EEES8_S8_EEENS6_IJNS7_ILi128EEENS7_ILi160EEENS7_ILi192EEEEEELi192ENS_12float_e4m3_tEfNS_4arch4Sm90ELb1ELb0ELb1ELb1ELb0ELb1ELb0ELb1ELb1ELb0ELb0ELb0EEENS1_21CollectiveEpilogueFwdINS6_IJSA_SC_SB_EEES9_NS_10bfloat16_tESG_Li256ELb1ELb0ELb0ELb1EEENS1_36VarlenDynamicPersistentTileSchedulerILi128ELi160ELi256ELi128ELb0ELb0ELb1ELb1ELb1ELb1EEEEEEEEEvNT_6ParamsE --------------------------
	.section	.nv.constant0._ZN7cutlass13device_kernelIN5flash11enable_sm90INS1_16FlashAttnFwdSm90INS1_25CollectiveMainloopFwdSm90ILi2EN4cute5tupleIJNS5_1CILi1EEES8_S8_EEENS6_IJNS7_ILi128EEENS7_ILi160EEENS7_ILi192EEEEEELi192ENS_12float_e4m3_tEfNS_4arch4Sm90ELb1ELb0ELb1ELb1ELb0ELb1ELb0ELb1ELb1ELb0ELb0ELb0EEENS1_21CollectiveEpilogueFwdINS6_IJSA_SC_SB_EEES9_NS_10bfloat16_tESG_Li256ELb1ELb0ELb0ELb1EEENS1_36VarlenDynamicPersistentTileSchedulerILi128ELi160ELi256ELi128ELb0ELb0ELb1ELb1ELb1ELb1EEEEEEEEEvNT_6ParamsE,"a",@progbits
	.sectionflags	@""
	.align	4
.nv.constant0._ZN7cutlass13device_kernelIN5flash11enable_sm90INS1_16FlashAttnFwdSm90INS1_25CollectiveMainloopFwdSm90ILi2EN4cute5tupleIJNS5_1CILi1EEES8_S8_EEENS6_IJNS7_ILi128EEENS7_ILi160EEENS7_ILi192EEEEEELi192ENS_12float_e4m3_tEfNS_4arch4Sm90ELb1ELb0ELb1ELb1ELb0ELb1ELb0ELb1ELb1ELb0ELb0ELb0EEENS1_21CollectiveEpilogueFwdINS6_IJSA_SC_SB_EEES9_NS_10bfloat16_tESG_Li256ELb1ELb0ELb0ELb1EEENS1_36VarlenDynamicPersistentTileSchedulerILi128ELi160ELi256ELi128ELb0ELb0ELb1ELb1ELb1ELb1EEEEEEEEEvNT_6ParamsE:
	.zero		3456


//--------------------- SYMBOLS --------------------------

	.type		.nv.reservedSmem.offset0,@object
	.size		.nv.reservedSmem.offset0,0x4
